//
// Generated by NVIDIA NVVM Compiler
//
// Compiler Build ID: CL-36424714
// Cuda compilation tools, release 13.0, V13.0.88
// Based on NVVM 20.0.0
//

.version 9.0
.target sm_100
.address_size 64

	// .globl	_Z6anglesPVfS0_S0_S0_iiiiPVi
// _ZZ6anglesPVfS0_S0_S0_iiiiPViE6shared has been demoted
.global .align 4 .b8 __cudart_i2opi_f[24] = {65, 144, 67, 60, 153, 149, 98, 219, 192, 221, 52, 245, 209, 87, 39, 252, 41, 21, 68, 78, 110, 131, 249, 162};

.visible .entry _Z6anglesPVfS0_S0_S0_iiiiPVi(
	.param .u64 .ptr .align 1 _Z6anglesPVfS0_S0_S0_iiiiPVi_param_0,
	.param .u64 .ptr .align 1 _Z6anglesPVfS0_S0_S0_iiiiPVi_param_1,
	.param .u64 .ptr .align 1 _Z6anglesPVfS0_S0_S0_iiiiPVi_param_2,
	.param .u64 .ptr .align 1 _Z6anglesPVfS0_S0_S0_iiiiPVi_param_3,
	.param .u32 _Z6anglesPVfS0_S0_S0_iiiiPVi_param_4,
	.param .u32 _Z6anglesPVfS0_S0_S0_iiiiPVi_param_5,
	.param .u32 _Z6anglesPVfS0_S0_S0_iiiiPVi_param_6,
	.param .u32 _Z6anglesPVfS0_S0_S0_iiiiPVi_param_7,
	.param .u64 .ptr .align 1 _Z6anglesPVfS0_S0_S0_iiiiPVi_param_8
)
{
	.local .align 4 .b8 	__local_depot0[28];
	.reg .b64 	%SP;
	.reg .b64 	%SPL;
	.reg .pred 	%p<50>;
	.reg .b32 	%r<252>;
	.reg .b32 	%f<167>;
	.reg .b64 	%rd<115>;
	.reg .b64 	%fd<11>;
	// demoted variable
	.shared .align 4 .b8 _ZZ6anglesPVfS0_S0_S0_iiiiPViE6shared[2880];
	mov.u64 	%SPL, __local_depot0;
	ld.param.u32 	%r78, [_Z6anglesPVfS0_S0_S0_iiiiPVi_param_7];
	add.u64 	%rd1, %SPL, 0;
	add.u64 	%rd2, %SPL, 0;
	add.u64 	%rd3, %SPL, 0;
	add.u64 	%rd4, %SPL, 0;
	add.u64 	%rd5, %SPL, 0;
	mov.u32 	%r1, %tid.x;
	setp.ne.s32 	%p1, %r1, 0;
	@%p1 bra 	$L__BB0_3;
	mov.b32 	%r228, 0;
	mov.u32 	%r81, _ZZ6anglesPVfS0_S0_S0_iiiiPViE6shared;
$L__BB0_2:
	shl.b32 	%r80, %r228, 2;
	add.s32 	%r82, %r81, %r80;
	mov.b32 	%r83, 0;
	st.shared.u32 	[%r82], %r83;
	st.shared.u32 	[%r82+4], %r83;
	st.shared.u32 	[%r82+8], %r83;
	st.shared.u32 	[%r82+12], %r83;
	st.shared.u32 	[%r82+16], %r83;
	st.shared.u32 	[%r82+20], %r83;
	st.shared.u32 	[%r82+24], %r83;
	st.shared.u32 	[%r82+28], %r83;
	st.shared.u32 	[%r82+32], %r83;
	st.shared.u32 	[%r82+36], %r83;
	st.shared.u32 	[%r82+40], %r83;
	st.shared.u32 	[%r82+44], %r83;
	st.shared.u32 	[%r82+48], %r83;
	st.shared.u32 	[%r82+52], %r83;
	st.shared.u32 	[%r82+56], %r83;
	st.shared.u32 	[%r82+60], %r83;
	add.s32 	%r228, %r228, 16;
	setp.ne.s32 	%p2, %r228, 720;
	@%p2 bra 	$L__BB0_2;
$L__BB0_3:
	bar.sync 	0;
	setp.lt.s32 	%p3, %r78, 1;
	@%p3 bra 	$L__BB0_46;
	ld.param.u32 	%r229, [_Z6anglesPVfS0_S0_S0_iiiiPVi_param_5];
	ld.param.u32 	%r226, [_Z6anglesPVfS0_S0_S0_iiiiPVi_param_4];
	ld.param.u64 	%rd105, [_Z6anglesPVfS0_S0_S0_iiiiPVi_param_3];
	ld.param.u64 	%rd103, [_Z6anglesPVfS0_S0_S0_iiiiPVi_param_1];
	ld.param.u64 	%rd102, [_Z6anglesPVfS0_S0_S0_iiiiPVi_param_0];
	mov.u32 	%r84, %ntid.x;
	mov.u32 	%r85, %ctaid.x;
	mad.lo.s32 	%r86, %r85, %r84, %r1;
	add.s32 	%r87, %r86, %r226;
	cvta.to.global.u64 	%rd42, %rd103;
	mul.wide.s32 	%rd43, %r87, 4;
	add.s64 	%rd6, %rd42, %rd43;
	cvta.to.global.u64 	%rd44, %rd102;
	add.s64 	%rd7, %rd44, %rd43;
	cvta.to.global.u64 	%rd8, %rd105;
	add.s32 	%r4, %r78, %r229;
	mov.u64 	%rd92, __cudart_i2opi_f;
$L__BB0_5:
	ld.volatile.global.f32 	%f1, [%rd6];
	mul.f32 	%f35, %f1, 0f3F22F983;
	cvt.rni.s32.f32 	%r233, %f35;
	cvt.rn.f32.s32 	%f36, %r233;
	fma.rn.f32 	%f37, %f36, 0fBFC90FDA, %f1;
	fma.rn.f32 	%f38, %f36, 0fB3A22168, %f37;
	fma.rn.f32 	%f162, %f36, 0fA7C234C5, %f38;
	abs.f32 	%f3, %f1;
	setp.ltu.f32 	%p4, %f3, 0f47CE4780;
	@%p4 bra 	$L__BB0_13;
	setp.neu.f32 	%p5, %f3, 0f7F800000;
	@%p5 bra 	$L__BB0_8;
	mov.f32 	%f41, 0f00000000;
	mul.rn.f32 	%f162, %f1, %f41;
	mov.b32 	%r233, 0;
	bra.uni 	$L__BB0_13;
$L__BB0_8:
	mov.b32 	%r7, %f1;
	mov.b64 	%rd109, 0;
	mov.b32 	%r230, 0;
	mov.u64 	%rd107, __cudart_i2opi_f;
	mov.u64 	%rd108, %rd5;
$L__BB0_9:
	.pragma "nounroll";
	ld.global.nc.u32 	%r89, [%rd107];
	shl.b32 	%r90, %r7, 8;
	or.b32  	%r91, %r90, -2147483648;
	mad.wide.u32 	%rd47, %r89, %r91, %rd109;
	shr.u64 	%rd109, %rd47, 32;
	st.local.u32 	[%rd108], %rd47;
	add.s32 	%r230, %r230, 1;
	add.s64 	%rd108, %rd108, 4;
	add.s64 	%rd107, %rd107, 4;
	setp.ne.s32 	%p6, %r230, 6;
	@%p6 bra 	$L__BB0_9;
	shr.u32 	%r92, %r7, 23;
	st.local.u32 	[%rd5+24], %rd109;
	and.b32  	%r10, %r92, 31;
	and.b32  	%r93, %r92, 224;
	add.s32 	%r94, %r93, -128;
	shr.u32 	%r95, %r94, 5;
	mul.wide.u32 	%rd48, %r95, 4;
	sub.s64 	%rd15, %rd5, %rd48;
	ld.local.u32 	%r231, [%rd15+24];
	ld.local.u32 	%r232, [%rd15+20];
	setp.eq.s32 	%p7, %r10, 0;
	@%p7 bra 	$L__BB0_12;
	shf.l.wrap.b32 	%r231, %r232, %r231, %r10;
	ld.local.u32 	%r96, [%rd15+16];
	shf.l.wrap.b32 	%r232, %r96, %r232, %r10;
$L__BB0_12:
	shr.u32 	%r97, %r231, 30;
	shf.l.wrap.b32 	%r98, %r232, %r231, 2;
	shl.b32 	%r99, %r232, 2;
	shr.u32 	%r100, %r98, 31;
	add.s32 	%r101, %r100, %r97;
	neg.s32 	%r102, %r101;
	setp.lt.s32 	%p8, %r7, 0;
	selp.b32 	%r233, %r102, %r101, %p8;
	xor.b32  	%r103, %r98, %r7;
	shr.s32 	%r104, %r98, 31;
	xor.b32  	%r105, %r104, %r98;
	xor.b32  	%r106, %r104, %r99;
	cvt.u64.u32 	%rd49, %r105;
	shl.b64 	%rd50, %rd49, 32;
	cvt.u64.u32 	%rd51, %r106;
	or.b64  	%rd52, %rd50, %rd51;
	cvt.rn.f64.s64 	%fd1, %rd52;
	mul.f64 	%fd2, %fd1, 0d3BF921FB54442D19;
	cvt.rn.f32.f64 	%f39, %fd2;
	neg.f32 	%f40, %f39;
	setp.lt.s32 	%p9, %r103, 0;
	selp.f32 	%f162, %f40, %f39, %p9;
$L__BB0_13:
	mul.rn.f32 	%f42, %f162, %f162;
	and.b32  	%r108, %r233, 1;
	setp.eq.b32 	%p10, %r108, 1;
	selp.f32 	%f43, 0f3F800000, %f162, %p10;
	fma.rn.f32 	%f44, %f42, %f43, 0f00000000;
	fma.rn.f32 	%f45, %f42, 0f37CBAC00, 0fBAB607ED;
	selp.f32 	%f46, %f45, 0fB94D4153, %p10;
	selp.f32 	%f47, 0f3D2AAABB, 0f3C0885E4, %p10;
	fma.rn.f32 	%f48, %f46, %f42, %f47;
	selp.f32 	%f49, 0fBEFFFFFF, 0fBE2AAAA8, %p10;
	fma.rn.f32 	%f50, %f48, %f42, %f49;
	fma.rn.f32 	%f51, %f50, %f44, %f43;
	and.b32  	%r109, %r233, 2;
	setp.eq.s32 	%p11, %r109, 0;
	mov.f32 	%f52, 0f00000000;
	sub.f32 	%f53, %f52, %f51;
	selp.f32 	%f7, %f51, %f53, %p11;
	mul.wide.s32 	%rd53, %r229, 4;
	add.s64 	%rd16, %rd8, %rd53;
	ld.volatile.global.f32 	%f8, [%rd16];
	mul.f32 	%f54, %f8, 0f3F22F983;
	cvt.rni.s32.f32 	%r237, %f54;
	cvt.rn.f32.s32 	%f55, %r237;
	fma.rn.f32 	%f56, %f55, 0fBFC90FDA, %f8;
	fma.rn.f32 	%f57, %f55, 0fB3A22168, %f56;
	fma.rn.f32 	%f163, %f55, 0fA7C234C5, %f57;
	abs.f32 	%f10, %f8;
	setp.ltu.f32 	%p12, %f10, 0f47CE4780;
	@%p12 bra 	$L__BB0_21;
	setp.neu.f32 	%p13, %f10, 0f7F800000;
	@%p13 bra 	$L__BB0_16;
	mov.f32 	%f60, 0f00000000;
	mul.rn.f32 	%f163, %f8, %f60;
	mov.b32 	%r237, 0;
	bra.uni 	$L__BB0_21;
$L__BB0_16:
	mov.b32 	%r20, %f8;
	mov.b64 	%rd110, 0;
	mov.b32 	%r234, 0;
$L__BB0_17:
	.pragma "nounroll";
	mul.wide.u32 	%rd55, %r234, 4;
	mov.u64 	%rd56, __cudart_i2opi_f;
	add.s64 	%rd57, %rd56, %rd55;
	ld.global.nc.u32 	%r111, [%rd57];
	shl.b32 	%r112, %r20, 8;
	or.b32  	%r113, %r112, -2147483648;
	mad.wide.u32 	%rd58, %r111, %r113, %rd110;
	shr.u64 	%rd110, %rd58, 32;
	add.s64 	%rd59, %rd4, %rd55;
	st.local.u32 	[%rd59], %rd58;
	add.s32 	%r234, %r234, 1;
	setp.ne.s32 	%p14, %r234, 6;
	@%p14 bra 	$L__BB0_17;
	shr.u32 	%r114, %r20, 23;
	st.local.u32 	[%rd4+24], %rd110;
	and.b32  	%r23, %r114, 31;
	and.b32  	%r115, %r114, 224;
	add.s32 	%r116, %r115, -128;
	shr.u32 	%r117, %r116, 5;
	mul.wide.u32 	%rd60, %r117, 4;
	sub.s64 	%rd19, %rd4, %rd60;
	ld.local.u32 	%r235, [%rd19+24];
	ld.local.u32 	%r236, [%rd19+20];
	setp.eq.s32 	%p15, %r23, 0;
	@%p15 bra 	$L__BB0_20;
	shf.l.wrap.b32 	%r235, %r236, %r235, %r23;
	ld.local.u32 	%r118, [%rd19+16];
	shf.l.wrap.b32 	%r236, %r118, %r236, %r23;
$L__BB0_20:
	shr.u32 	%r119, %r235, 30;
	shf.l.wrap.b32 	%r120, %r236, %r235, 2;
	shl.b32 	%r121, %r236, 2;
	shr.u32 	%r122, %r120, 31;
	add.s32 	%r123, %r122, %r119;
	neg.s32 	%r124, %r123;
	setp.lt.s32 	%p16, %r20, 0;
	selp.b32 	%r237, %r124, %r123, %p16;
	xor.b32  	%r125, %r120, %r20;
	shr.s32 	%r126, %r120, 31;
	xor.b32  	%r127, %r126, %r120;
	xor.b32  	%r128, %r126, %r121;
	cvt.u64.u32 	%rd61, %r127;
	shl.b64 	%rd62, %rd61, 32;
	cvt.u64.u32 	%rd63, %r128;
	or.b64  	%rd64, %rd62, %rd63;
	cvt.rn.f64.s64 	%fd3, %rd64;
	mul.f64 	%fd4, %fd3, 0d3BF921FB54442D19;
	cvt.rn.f32.f64 	%f58, %fd4;
	neg.f32 	%f59, %f58;
	setp.lt.s32 	%p17, %r125, 0;
	selp.f32 	%f163, %f59, %f58, %p17;
$L__BB0_21:
	mul.rn.f32 	%f61, %f163, %f163;
	and.b32  	%r130, %r237, 1;
	setp.eq.b32 	%p18, %r130, 1;
	selp.f32 	%f62, 0f3F800000, %f163, %p18;
	fma.rn.f32 	%f63, %f61, %f62, 0f00000000;
	fma.rn.f32 	%f64, %f61, 0f37CBAC00, 0fBAB607ED;
	selp.f32 	%f65, %f64, 0fB94D4153, %p18;
	selp.f32 	%f66, 0f3D2AAABB, 0f3C0885E4, %p18;
	fma.rn.f32 	%f67, %f65, %f61, %f66;
	selp.f32 	%f68, 0fBEFFFFFF, 0fBE2AAAA8, %p18;
	fma.rn.f32 	%f69, %f67, %f61, %f68;
	fma.rn.f32 	%f70, %f69, %f63, %f62;
	and.b32  	%r131, %r237, 2;
	setp.eq.s32 	%p19, %r131, 0;
	mov.f32 	%f71, 0f00000000;
	sub.f32 	%f72, %f71, %f70;
	selp.f32 	%f73, %f70, %f72, %p19;
	mul.f32 	%f14, %f7, %f73;
	ld.volatile.global.f32 	%f15, [%rd6];
	mul.f32 	%f74, %f15, 0f3F22F983;
	cvt.rni.s32.f32 	%r241, %f74;
	cvt.rn.f32.s32 	%f75, %r241;
	fma.rn.f32 	%f76, %f75, 0fBFC90FDA, %f15;
	fma.rn.f32 	%f77, %f75, 0fB3A22168, %f76;
	fma.rn.f32 	%f164, %f75, 0fA7C234C5, %f77;
	abs.f32 	%f17, %f15;
	setp.ltu.f32 	%p20, %f17, 0f47CE4780;
	@%p20 bra 	$L__BB0_29;
	setp.neu.f32 	%p21, %f17, 0f7F800000;
	@%p21 bra 	$L__BB0_24;
	mov.f32 	%f80, 0f00000000;
	mul.rn.f32 	%f164, %f15, %f80;
	mov.b32 	%r241, 0;
	bra.uni 	$L__BB0_29;
$L__BB0_24:
	mov.b32 	%r33, %f15;
	mov.b64 	%rd111, 0;
	mov.b32 	%r238, 0;
$L__BB0_25:
	.pragma "nounroll";
	mul.wide.u32 	%rd66, %r238, 4;
	mov.u64 	%rd67, __cudart_i2opi_f;
	add.s64 	%rd68, %rd67, %rd66;
	ld.global.nc.u32 	%r133, [%rd68];
	shl.b32 	%r134, %r33, 8;
	or.b32  	%r135, %r134, -2147483648;
	mad.wide.u32 	%rd69, %r133, %r135, %rd111;
	shr.u64 	%rd111, %rd69, 32;
	add.s64 	%rd70, %rd3, %rd66;
	st.local.u32 	[%rd70], %rd69;
	add.s32 	%r238, %r238, 1;
	setp.ne.s32 	%p22, %r238, 6;
	@%p22 bra 	$L__BB0_25;
	shr.u32 	%r136, %r33, 23;
	st.local.u32 	[%rd3+24], %rd111;
	and.b32  	%r36, %r136, 31;
	and.b32  	%r137, %r136, 224;
	add.s32 	%r138, %r137, -128;
	shr.u32 	%r139, %r138, 5;
	mul.wide.u32 	%rd71, %r139, 4;
	sub.s64 	%rd22, %rd3, %rd71;
	ld.local.u32 	%r239, [%rd22+24];
	ld.local.u32 	%r240, [%rd22+20];
	setp.eq.s32 	%p23, %r36, 0;
	@%p23 bra 	$L__BB0_28;
	shf.l.wrap.b32 	%r239, %r240, %r239, %r36;
	ld.local.u32 	%r140, [%rd22+16];
	shf.l.wrap.b32 	%r240, %r140, %r240, %r36;
$L__BB0_28:
	shr.u32 	%r141, %r239, 30;
	shf.l.wrap.b32 	%r142, %r240, %r239, 2;
	shl.b32 	%r143, %r240, 2;
	shr.u32 	%r144, %r142, 31;
	add.s32 	%r145, %r144, %r141;
	neg.s32 	%r146, %r145;
	setp.lt.s32 	%p24, %r33, 0;
	selp.b32 	%r241, %r146, %r145, %p24;
	xor.b32  	%r147, %r142, %r33;
	shr.s32 	%r148, %r142, 31;
	xor.b32  	%r149, %r148, %r142;
	xor.b32  	%r150, %r148, %r143;
	cvt.u64.u32 	%rd72, %r149;
	shl.b64 	%rd73, %rd72, 32;
	cvt.u64.u32 	%rd74, %r150;
	or.b64  	%rd75, %rd73, %rd74;
	cvt.rn.f64.s64 	%fd5, %rd75;
	mul.f64 	%fd6, %fd5, 0d3BF921FB54442D19;
	cvt.rn.f32.f64 	%f78, %fd6;
	neg.f32 	%f79, %f78;
	setp.lt.s32 	%p25, %r147, 0;
	selp.f32 	%f164, %f79, %f78, %p25;
$L__BB0_29:
	add.s32 	%r152, %r241, 1;
	mul.rn.f32 	%f81, %f164, %f164;
	and.b32  	%r153, %r241, 1;
	setp.eq.b32 	%p26, %r153, 1;
	selp.f32 	%f82, %f164, 0f3F800000, %p26;
	fma.rn.f32 	%f83, %f81, %f82, 0f00000000;
	fma.rn.f32 	%f84, %f81, 0f37CBAC00, 0fBAB607ED;
	selp.f32 	%f85, 0fB94D4153, %f84, %p26;
	selp.f32 	%f86, 0f3C0885E4, 0f3D2AAABB, %p26;
	fma.rn.f32 	%f87, %f85, %f81, %f86;
	selp.f32 	%f88, 0fBE2AAAA8, 0fBEFFFFFF, %p26;
	fma.rn.f32 	%f89, %f87, %f81, %f88;
	fma.rn.f32 	%f90, %f89, %f83, %f82;
	and.b32  	%r154, %r152, 2;
	setp.eq.s32 	%p27, %r154, 0;
	mov.f32 	%f91, 0f00000000;
	sub.f32 	%f92, %f91, %f90;
	selp.f32 	%f21, %f90, %f92, %p27;
	ld.volatile.global.f32 	%f22, [%rd16];
	mul.f32 	%f93, %f22, 0f3F22F983;
	cvt.rni.s32.f32 	%r245, %f93;
	cvt.rn.f32.s32 	%f94, %r245;
	fma.rn.f32 	%f95, %f94, 0fBFC90FDA, %f22;
	fma.rn.f32 	%f96, %f94, 0fB3A22168, %f95;
	fma.rn.f32 	%f165, %f94, 0fA7C234C5, %f96;
	abs.f32 	%f24, %f22;
	setp.ltu.f32 	%p28, %f24, 0f47CE4780;
	@%p28 bra 	$L__BB0_37;
	setp.neu.f32 	%p29, %f24, 0f7F800000;
	@%p29 bra 	$L__BB0_32;
	mov.f32 	%f99, 0f00000000;
	mul.rn.f32 	%f165, %f22, %f99;
	mov.b32 	%r245, 0;
	bra.uni 	$L__BB0_37;
$L__BB0_32:
	mov.b32 	%r46, %f22;
	mov.b64 	%rd112, 0;
	mov.b32 	%r242, 0;
$L__BB0_33:
	.pragma "nounroll";
	mul.wide.u32 	%rd77, %r242, 4;
	mov.u64 	%rd78, __cudart_i2opi_f;
	add.s64 	%rd79, %rd78, %rd77;
	ld.global.nc.u32 	%r156, [%rd79];
	shl.b32 	%r157, %r46, 8;
	or.b32  	%r158, %r157, -2147483648;
	mad.wide.u32 	%rd80, %r156, %r158, %rd112;
	shr.u64 	%rd112, %rd80, 32;
	add.s64 	%rd81, %rd2, %rd77;
	st.local.u32 	[%rd81], %rd80;
	add.s32 	%r242, %r242, 1;
	setp.ne.s32 	%p30, %r242, 6;
	@%p30 bra 	$L__BB0_33;
	shr.u32 	%r159, %r46, 23;
	st.local.u32 	[%rd2+24], %rd112;
	and.b32  	%r49, %r159, 31;
	and.b32  	%r160, %r159, 224;
	add.s32 	%r161, %r160, -128;
	shr.u32 	%r162, %r161, 5;
	mul.wide.u32 	%rd82, %r162, 4;
	sub.s64 	%rd25, %rd2, %rd82;
	ld.local.u32 	%r243, [%rd25+24];
	ld.local.u32 	%r244, [%rd25+20];
	setp.eq.s32 	%p31, %r49, 0;
	@%p31 bra 	$L__BB0_36;
	shf.l.wrap.b32 	%r243, %r244, %r243, %r49;
	ld.local.u32 	%r163, [%rd25+16];
	shf.l.wrap.b32 	%r244, %r163, %r244, %r49;
$L__BB0_36:
	shr.u32 	%r164, %r243, 30;
	shf.l.wrap.b32 	%r165, %r244, %r243, 2;
	shl.b32 	%r166, %r244, 2;
	shr.u32 	%r167, %r165, 31;
	add.s32 	%r168, %r167, %r164;
	neg.s32 	%r169, %r168;
	setp.lt.s32 	%p32, %r46, 0;
	selp.b32 	%r245, %r169, %r168, %p32;
	xor.b32  	%r170, %r165, %r46;
	shr.s32 	%r171, %r165, 31;
	xor.b32  	%r172, %r171, %r165;
	xor.b32  	%r173, %r171, %r166;
	cvt.u64.u32 	%rd83, %r172;
	shl.b64 	%rd84, %rd83, 32;
	cvt.u64.u32 	%rd85, %r173;
	or.b64  	%rd86, %rd84, %rd85;
	cvt.rn.f64.s64 	%fd7, %rd86;
	mul.f64 	%fd8, %fd7, 0d3BF921FB54442D19;
	cvt.rn.f32.f64 	%f97, %fd8;
	neg.f32 	%f98, %f97;
	setp.lt.s32 	%p33, %r170, 0;
	selp.f32 	%f165, %f98, %f97, %p33;
$L__BB0_37:
	ld.param.u64 	%rd104, [_Z6anglesPVfS0_S0_S0_iiiiPVi_param_2];
	add.s32 	%r175, %r245, 1;
	mul.rn.f32 	%f100, %f165, %f165;
	and.b32  	%r176, %r245, 1;
	setp.eq.b32 	%p34, %r176, 1;
	selp.f32 	%f101, %f165, 0f3F800000, %p34;
	fma.rn.f32 	%f102, %f100, %f101, 0f00000000;
	fma.rn.f32 	%f103, %f100, 0f37CBAC00, 0fBAB607ED;
	selp.f32 	%f104, 0fB94D4153, %f103, %p34;
	selp.f32 	%f105, 0f3C0885E4, 0f3D2AAABB, %p34;
	fma.rn.f32 	%f106, %f104, %f100, %f105;
	selp.f32 	%f107, 0fBE2AAAA8, 0fBEFFFFFF, %p34;
	fma.rn.f32 	%f108, %f106, %f100, %f107;
	fma.rn.f32 	%f109, %f108, %f102, %f101;
	and.b32  	%r177, %r175, 2;
	setp.eq.s32 	%p35, %r177, 0;
	mov.f32 	%f110, 0f00000000;
	sub.f32 	%f111, %f110, %f109;
	selp.f32 	%f112, %f109, %f111, %p35;
	mul.f32 	%f28, %f21, %f112;
	ld.volatile.global.f32 	%f113, [%rd7];
	cvta.to.global.u64 	%rd87, %rd104;
	mul.wide.s32 	%rd88, %r229, 4;
	add.s64 	%rd89, %rd87, %rd88;
	ld.volatile.global.f32 	%f114, [%rd89];
	neg.f32 	%f115, %f114;
	mul.f32 	%f29, %f113, %f115;
	mul.f32 	%f116, %f29, 0f3F22F983;
	cvt.rni.s32.f32 	%r249, %f116;
	cvt.rn.f32.s32 	%f117, %r249;
	fma.rn.f32 	%f118, %f117, 0fBFC90FDA, %f29;
	fma.rn.f32 	%f119, %f117, 0fB3A22168, %f118;
	fma.rn.f32 	%f166, %f117, 0fA7C234C5, %f119;
	abs.f32 	%f31, %f29;
	setp.ltu.f32 	%p36, %f31, 0f47CE4780;
	@%p36 bra 	$L__BB0_45;
	setp.neu.f32 	%p37, %f31, 0f7F800000;
	@%p37 bra 	$L__BB0_40;
	mov.f32 	%f122, 0f00000000;
	mul.rn.f32 	%f166, %f29, %f122;
	mov.b32 	%r249, 0;
	bra.uni 	$L__BB0_45;
$L__BB0_40:
	mov.b32 	%r59, %f29;
	mov.b64 	%rd113, 0;
	mov.b32 	%r246, 0;
$L__BB0_41:
	.pragma "nounroll";
	mul.wide.u32 	%rd91, %r246, 4;
	add.s64 	%rd93, %rd92, %rd91;
	ld.global.nc.u32 	%r179, [%rd93];
	shl.b32 	%r180, %r59, 8;
	or.b32  	%r181, %r180, -2147483648;
	mad.wide.u32 	%rd94, %r179, %r181, %rd113;
	shr.u64 	%rd113, %rd94, 32;
	add.s64 	%rd95, %rd1, %rd91;
	st.local.u32 	[%rd95], %rd94;
	add.s32 	%r246, %r246, 1;
	setp.ne.s32 	%p38, %r246, 6;
	@%p38 bra 	$L__BB0_41;
	shr.u32 	%r182, %r59, 23;
	st.local.u32 	[%rd1+24], %rd113;
	and.b32  	%r62, %r182, 31;
	and.b32  	%r183, %r182, 224;
	add.s32 	%r184, %r183, -128;
	shr.u32 	%r185, %r184, 5;
	mul.wide.u32 	%rd96, %r185, 4;
	sub.s64 	%rd28, %rd1, %rd96;
	ld.local.u32 	%r247, [%rd28+24];
	ld.local.u32 	%r248, [%rd28+20];
	setp.eq.s32 	%p39, %r62, 0;
	@%p39 bra 	$L__BB0_44;
	shf.l.wrap.b32 	%r247, %r248, %r247, %r62;
	ld.local.u32 	%r186, [%rd28+16];
	shf.l.wrap.b32 	%r248, %r186, %r248, %r62;
$L__BB0_44:
	shr.u32 	%r187, %r247, 30;
	shf.l.wrap.b32 	%r188, %r248, %r247, 2;
	shl.b32 	%r189, %r248, 2;
	shr.u32 	%r190, %r188, 31;
	add.s32 	%r191, %r190, %r187;
	neg.s32 	%r192, %r191;
	setp.lt.s32 	%p40, %r59, 0;
	selp.b32 	%r249, %r192, %r191, %p40;
	xor.b32  	%r193, %r188, %r59;
	shr.s32 	%r194, %r188, 31;
	xor.b32  	%r195, %r194, %r188;
	xor.b32  	%r196, %r194, %r189;
	cvt.u64.u32 	%rd97, %r195;
	shl.b64 	%rd98, %rd97, 32;
	cvt.u64.u32 	%rd99, %r196;
	or.b64  	%rd100, %rd98, %rd99;
	cvt.rn.f64.s64 	%fd9, %rd100;
	mul.f64 	%fd10, %fd9, 0d3BF921FB54442D19;
	cvt.rn.f32.f64 	%f120, %fd10;
	neg.f32 	%f121, %f120;
	setp.lt.s32 	%p41, %r193, 0;
	selp.f32 	%f166, %f121, %f120, %p41;
$L__BB0_45:
	add.s32 	%r198, %r249, 1;
	mul.rn.f32 	%f123, %f166, %f166;
	and.b32  	%r199, %r249, 1;
	setp.eq.b32 	%p42, %r199, 1;
	selp.f32 	%f124, %f166, 0f3F800000, %p42;
	fma.rn.f32 	%f125, %f123, %f124, 0f00000000;
	fma.rn.f32 	%f126, %f123, 0f37CBAC00, 0fBAB607ED;
	selp.f32 	%f127, 0fB94D4153, %f126, %p42;
	selp.f32 	%f128, 0f3C0885E4, 0f3D2AAABB, %p42;
	fma.rn.f32 	%f129, %f127, %f123, %f128;
	selp.f32 	%f130, 0fBE2AAAA8, 0fBEFFFFFF, %p42;
	fma.rn.f32 	%f131, %f129, %f123, %f130;
	fma.rn.f32 	%f132, %f131, %f125, %f124;
	and.b32  	%r200, %r198, 2;
	setp.eq.s32 	%p43, %r200, 0;
	mov.f32 	%f133, 0f00000000;
	sub.f32 	%f134, %f133, %f132;
	selp.f32 	%f135, %f132, %f134, %p43;
	fma.rn.f32 	%f136, %f28, %f135, %f14;
	div.rn.f32 	%f137, %f136, 0f42640000;
	abs.f32 	%f138, %f137;
	fma.rn.f32 	%f139, %f138, 0fBF000000, 0f3F000000;
	rsqrt.approx.ftz.f32 	%f140, %f139;
	mul.f32 	%f141, %f140, %f139;
	mul.f32 	%f142, %f140, 0fBF000000;
	fma.rn.f32 	%f143, %f141, %f142, 0f3F000000;
	fma.rn.f32 	%f144, %f141, %f143, %f141;
	setp.eq.f32 	%p44, %f138, 0f3F800000;
	selp.f32 	%f145, 0f00000000, %f144, %p44;
	setp.gt.f32 	%p45, %f138, 0f3F0F5C29;
	selp.f32 	%f146, %f145, %f138, %p45;
	copysign.f32 	%f147, %f137, %f146;
	mul.f32 	%f148, %f147, %f147;
	fma.rn.f32 	%f149, %f148, 0f3D10ECEF, 0f3C8B1ABB;
	fma.rn.f32 	%f150, %f149, %f148, 0f3CFC028C;
	fma.rn.f32 	%f151, %f150, %f148, 0f3D372139;
	fma.rn.f32 	%f152, %f151, %f148, 0f3D9993DB;
	fma.rn.f32 	%f153, %f152, %f148, 0f3E2AAAC6;
	mul.f32 	%f154, %f148, %f153;
	fma.rn.f32 	%f155, %f154, %f147, %f147;
	neg.f32 	%f156, %f155;
	selp.f32 	%f157, %f155, %f156, %p45;
	fma.rn.f32 	%f158, 0f3F6EE581, 0f3FD774EB, %f157;
	setp.gt.f32 	%p46, %f137, 0f3F0F5C29;
	selp.f32 	%f159, %f155, %f158, %p46;
	add.f32 	%f160, %f159, %f159;
	selp.f32 	%f161, %f160, %f159, %p45;
	cvt.rzi.s32.f32 	%r201, %f161;
	shl.b32 	%r202, %r201, 2;
	mov.u32 	%r203, _ZZ6anglesPVfS0_S0_S0_iiiiPViE6shared;
	add.s32 	%r204, %r203, %r202;
	ld.shared.u32 	%r205, [%r204];
	add.s32 	%r206, %r205, 1;
	st.shared.u32 	[%r204], %r206;
	add.s32 	%r229, %r229, 1;
	setp.lt.s32 	%p47, %r229, %r4;
	@%p47 bra 	$L__BB0_5;
$L__BB0_46:
	setp.ne.s32 	%p48, %r1, 0;
	bar.sync 	0;
	@%p48 bra 	$L__BB0_49;
	ld.param.u64 	%rd106, [_Z6anglesPVfS0_S0_S0_iiiiPVi_param_8];
	cvta.to.global.u64 	%rd101, %rd106;
	mov.u32 	%r209, _ZZ6anglesPVfS0_S0_S0_iiiiPViE6shared;
	add.s32 	%r250, %r209, 32;
	add.s64 	%rd114, %rd101, 32;
	mov.b32 	%r251, 0;
$L__BB0_48:
	ld.shared.u32 	%r210, [%r250+-32];
	st.volatile.global.u32 	[%rd114+-32], %r210;
	ld.shared.u32 	%r211, [%r250+-28];
	st.volatile.global.u32 	[%rd114+-28], %r211;
	ld.shared.u32 	%r212, [%r250+-24];
	st.volatile.global.u32 	[%rd114+-24], %r212;
	ld.shared.u32 	%r213, [%r250+-20];
	st.volatile.global.u32 	[%rd114+-20], %r213;
	ld.shared.u32 	%r214, [%r250+-16];
	st.volatile.global.u32 	[%rd114+-16], %r214;
	ld.shared.u32 	%r215, [%r250+-12];
	st.volatile.global.u32 	[%rd114+-12], %r215;
	ld.shared.u32 	%r216, [%r250+-8];
	st.volatile.global.u32 	[%rd114+-8], %r216;
	ld.shared.u32 	%r217, [%r250+-4];
	st.volatile.global.u32 	[%rd114+-4], %r217;
	ld.shared.u32 	%r218, [%r250];
	st.volatile.global.u32 	[%rd114], %r218;
	ld.shared.u32 	%r219, [%r250+4];
	st.volatile.global.u32 	[%rd114+4], %r219;
	ld.shared.u32 	%r220, [%r250+8];
	st.volatile.global.u32 	[%rd114+8], %r220;
	ld.shared.u32 	%r221, [%r250+12];
	st.volatile.global.u32 	[%rd114+12], %r221;
	ld.shared.u32 	%r222, [%r250+16];
	st.volatile.global.u32 	[%rd114+16], %r222;
	ld.shared.u32 	%r223, [%r250+20];
	st.volatile.global.u32 	[%rd114+20], %r223;
	ld.shared.u32 	%r224, [%r250+24];
	st.volatile.global.u32 	[%rd114+24], %r224;
	ld.shared.u32 	%r225, [%r250+28];
	st.volatile.global.u32 	[%rd114+28], %r225;
	add.s32 	%r251, %r251, 16;
	add.s32 	%r250, %r250, 64;
	add.s64 	%rd114, %rd114, 64;
	setp.ne.s32 	%p49, %r251, 720;
	@%p49 bra 	$L__BB0_48;
$L__BB0_49:
	ret;

}


// ===== COMPILED SASS (sm_100) =====

	.target	sm_100

	.elftype	@"ET_EXEC"


//--------------------- .note.nv.tkinfo           --------------------------
	.section	.note.nv.tkinfo,"",@"SHT_NOTE"
	.sectionflags	@"SHF_NOTE_NV_TKINFO"
	.tkinfo
        /*0018*/ 	.word	0x00000002
        /*0030*/ 	.string	""
        /*0030*/ 	.string	"ptxas"
        /*0030*/ 	.string	"Cuda compilation tools, release 13.0, V13.0.88"
        /*0030*/ 	.string	"Build cuda_13.0.r13.0/compiler.36424714_0"
        /*0030*/ 	.string	"-arch sm_100 -m 64 "



//--------------------- .note.nv.cuinfo           --------------------------
	.section	.note.nv.cuinfo,"",@"SHT_NOTE"
	.sectionflags	@"SHF_NOTE_NV_CUINFO"
        /*0018*/ 	.short	0x0002
        /*001a*/ 	.short	0x0064
        /*001c*/ 	.short	0x0082
	.zero		2


//--------------------- .nv.info                  --------------------------
	.section	.nv.info,"",@"SHT_CUDA_INFO"
	.align	4


	//----- nvinfo : EIATTR_REGCOUNT
	.align		4
        /*0000*/ 	.byte	0x04, 0x2f
        /*0002*/ 	.short	(.L_2 - .L_1)
	.align		4
.L_1:
        /*0004*/ 	.word	index@(_Z6anglesPVfS0_S0_S0_iiiiPVi)
        /*0008*/ 	.word	0x0000001e


	//----- nvinfo : EIATTR_FRAME_SIZE
	.align		4
.L_2:
        /*000c*/ 	.byte	0x04, 0x11
        /*000e*/ 	.short	(.L_4 - .L_3)
	.align		4
.L_3:
        /*0010*/ 	.word	index@($__internal_0_$__cuda_sm3x_div_rn_noftz_f32_slowpath)
        /*0014*/ 	.word	0x00000020


	//----- nvinfo : EIATTR_FRAME_SIZE
	.align		4
.L_4:
        /*0018*/ 	.byte	0x04, 0x11
        /*001a*/ 	.short	(.L_6 - .L_5)
	.align		4
.L_5:
        /*001c*/ 	.word	index@(_Z6anglesPVfS0_S0_S0_iiiiPVi)
        /*0020*/ 	.word	0x00000020


	//----- nvinfo : EIATTR_MIN_STACK_SIZE
	.align		4
.L_6:
        /*0024*/ 	.byte	0x04, 0x12
        /*0026*/ 	.short	(.L_8 - .L_7)
	.align		4
.L_7:
        /*0028*/ 	.word	index@(_Z6anglesPVfS0_S0_S0_iiiiPVi)
        /*002c*/ 	.word	0x00000020
.L_8:


//--------------------- .nv.compat                --------------------------
	.section	.nv.compat,"",@"SHT_CUDA_COMPAT_INFO"
	.align	4
        /*0000*/ 	.byte	0x02, 0x09, 0x00, 0x00, 0x02, 0x02, 0x01, 0x00, 0x02, 0x05, 0x05, 0x00, 0x03, 0x07, 0x01, 0x01
        /*0010*/ 	.byte	0x02, 0x03, 0x00, 0x00, 0x02, 0x06, 0x01, 0x00, 0x04, 0x0b, 0x08, 0x00, 0x01, 0x00, 0x00, 0x00
        /*0020*/ 	.byte	0x00, 0x00, 0x00, 0x00


//--------------------- .nv.info._Z6anglesPVfS0_S0_S0_iiiiPVi --------------------------
	.section	.nv.info._Z6anglesPVfS0_S0_S0_iiiiPVi,"",@"SHT_CUDA_INFO"
	.sectionflags	@""
	.align	4


	//----- nvinfo : EIATTR_CUDA_API_VERSION
	.align		4
        /*0000*/ 	.byte	0x04, 0x37
        /*0002*/ 	.short	(.L_10 - .L_9)
.L_9:
        /*0004*/ 	.word	0x00000082


	//----- nvinfo : EIATTR_KPARAM_INFO
	.align		4
.L_10:
        /*0008*/ 	.byte	0x04, 0x17
        /*000a*/ 	.short	(.L_12 - .L_11)
.L_11:
        /*000c*/ 	.word	0x00000000
        /*0010*/ 	.short	0x0008
        /*0012*/ 	.short	0x0030
        /*0014*/ 	.byte	0x00, 0xf5, 0x21, 0x00


	//----- nvinfo : EIATTR_KPARAM_INFO
	.align		4
.L_12:
        /*0018*/ 	.byte	0x04, 0x17
        /*001a*/ 	.short	(.L_14 - .L_13)
.L_13:
        /*001c*/ 	.word	0x00000000
        /*0020*/ 	.short	0x0007
        /*0022*/ 	.short	0x002c
        /*0024*/ 	.byte	0x00, 0xf0, 0x11, 0x00


	//----- nvinfo : EIATTR_KPARAM_INFO
	.align		4
.L_14:
        /*0028*/ 	.byte	0x04, 0x17
        /*002a*/ 	.short	(.L_16 - .L_15)
.L_15:
        /*002c*/ 	.word	0x00000000
        /*0030*/ 	.short	0x0006
        /*0032*/ 	.short	0x0028
        /*0034*/ 	.byte	0x00, 0xf0, 0x11, 0x00


	//----- nvinfo : EIATTR_KPARAM_INFO
	.align		4
.L_16:
        /*0038*/ 	.byte	0x04, 0x17
        /*003a*/ 	.short	(.L_18 - .L_17)
.L_17:
        /*003c*/ 	.word	0x00000000
        /*0040*/ 	.short	0x0005
        /*0042*/ 	.short	0x0024
        /*0044*/ 	.byte	0x00, 0xf0, 0x11, 0x00


	//----- nvinfo : EIATTR_KPARAM_INFO
	.align		4
.L_18:
        /*0048*/ 	.byte	0x04, 0x17
        /*004a*/ 	.short	(.L_20 - .L_19)
.L_19:
        /*004c*/ 	.word	0x00000000
        /*0050*/ 	.short	0x0004
        /*0052*/ 	.short	0x0020
        /*0054*/ 	.byte	0x00, 0xf0, 0x11, 0x00


	//----- nvinfo : EIATTR_KPARAM_INFO
	.align		4
.L_20:
        /*0058*/ 	.byte	0x04, 0x17
        /*005a*/ 	.short	(.L_22 - .L_21)
.L_21:
        /*005c*/ 	.word	0x00000000
        /*0060*/ 	.short	0x0003
        /*0062*/ 	.short	0x0018
        /*0064*/ 	.byte	0x00, 0xf5, 0x21, 0x00


	//----- nvinfo : EIATTR_KPARAM_INFO
	.align		4
.L_22:
        /*0068*/ 	.byte	0x04, 0x17
        /*006a*/ 	.short	(.L_24 - .L_23)
.L_23:
        /*006c*/ 	.word	0x00000000
        /*0070*/ 	.short	0x0002
        /*0072*/ 	.short	0x0010
        /*0074*/ 	.byte	0x00, 0xf5, 0x21, 0x00


	//----- nvinfo : EIATTR_KPARAM_INFO
	.align		4
.L_24:
        /*0078*/ 	.byte	0x04, 0x17
        /*007a*/ 	.short	(.L_26 - .L_25)
.L_25:
        /*007c*/ 	.word	0x00000000
        /*0080*/ 	.short	0x0001
        /*0082*/ 	.short	0x0008
        /*0084*/ 	.byte	0x00, 0xf5, 0x21, 0x00


	//----- nvinfo : EIATTR_KPARAM_INFO
	.align		4
.L_26:
        /*0088*/ 	.byte	0x04, 0x17
        /*008a*/ 	.short	(.L_28 - .L_27)
.L_27:
        /*008c*/ 	.word	0x00000000
        /*0090*/ 	.short	0x0000
        /*0092*/ 	.short	0x0000
        /*0094*/ 	.byte	0x00, 0xf5, 0x21, 0x00


	//----- nvinfo : EIATTR_SPARSE_MMA_MASK
	.align		4
.L_28:
        /*0098*/ 	.byte	0x03, 0x50
        /*009a*/ 	.short	0x0000


	//----- nvinfo : EIATTR_MAXREG_COUNT
	.align		4
        /*009c*/ 	.byte	0x03, 0x1b
        /*009e*/ 	.short	0x00ff


	//----- nvinfo : EIATTR_NUM_BARRIERS
	.align		4
        /*00a0*/ 	.byte	0x02, 0x4c
        /*00a2*/ 	.byte	0x01
	.zero		1


	//----- nvinfo : EIATTR_MERCURY_ISA_VERSION
	.align		4
        /*00a4*/ 	.byte	0x03, 0x5f
        /*00a6*/ 	.short	0x0101


	//----- nvinfo : EIATTR_VRC_CTA_INIT_COUNT
	.align		4
        /*00a8*/ 	.byte	0x02, 0x4a
	.zero		1
	.zero		1


	//----- nvinfo : EIATTR_EXIT_INSTR_OFFSETS
	.align		4
        /*00ac*/ 	.byte	0x04, 0x1c
        /*00ae*/ 	.short	(.L_30 - .L_29)


	//   ....[0]....
.L_29:
        /*00b0*/ 	.word	0x00002040


	//   ....[1]....
        /*00b4*/ 	.word	0x000027b0


	//----- nvinfo : EIATTR_CRS_STACK_SIZE
	.align		4
.L_30:
        /*00b8*/ 	.byte	0x04, 0x1e
        /*00ba*/ 	.short	(.L_32 - .L_31)
.L_31:
        /*00bc*/ 	.word	0x00000000


	//----- nvinfo : EIATTR_CBANK_PARAM_SIZE
	.align		4
.L_32:
        /*00c0*/ 	.byte	0x03, 0x19
        /*00c2*/ 	.short	0x0038


	//----- nvinfo : EIATTR_PARAM_CBANK
	.align		4
        /*00c4*/ 	.byte	0x04, 0x0a
        /*00c6*/ 	.short	(.L_34 - .L_33)
	.align		4
.L_33:
        /*00c8*/ 	.word	index@(.nv.constant0._Z6anglesPVfS0_S0_S0_iiiiPVi)
        /*00cc*/ 	.short	0x0380
        /*00ce*/ 	.short	0x0038


	//----- nvinfo : EIATTR_SW_WAR
	.align		4
.L_34:
        /*00d0*/ 	.byte	0x04, 0x36
        /*00d2*/ 	.short	(.L_36 - .L_35)
.L_35:
        /*00d4*/ 	.word	0x00000008
.L_36:


//--------------------- .nv.callgraph             --------------------------
	.section	.nv.callgraph,"",@"SHT_CUDA_CALLGRAPH"
	.align	4
	.sectionentsize	8
	.align		4
        /*0000*/ 	.word	0x00000000
	.align		4
        /*0004*/ 	.word	0xffffffff
	.align		4
        /*0008*/ 	.word	0x00000000
	.align		4
        /*000c*/ 	.word	0xfffffffe
	.align		4
        /*0010*/ 	.word	0x00000000
	.align		4
        /*0014*/ 	.word	0xfffffffd
	.align		4
        /*0018*/ 	.word	0x00000000
	.align		4
        /*001c*/ 	.word	0xfffffffc


//--------------------- .nv.constant4             --------------------------
	.section	.nv.constant4,"a",@progbits
	.align	8
	.align		8
.nv.constant4:
        /*0000*/ 	.dword	__cudart_i2opi_f


//--------------------- .text._Z6anglesPVfS0_S0_S0_iiiiPVi --------------------------
	.section	.text._Z6anglesPVfS0_S0_S0_iiiiPVi,"ax",@progbits
	.align	128
        .global         _Z6anglesPVfS0_S0_S0_iiiiPVi
        .type           _Z6anglesPVfS0_S0_S0_iiiiPVi,@function
        .size           _Z6anglesPVfS0_S0_S0_iiiiPVi,(.L_x_34 - _Z6anglesPVfS0_S0_S0_iiiiPVi)
        .other          _Z6anglesPVfS0_S0_S0_iiiiPVi,@"STO_CUDA_ENTRY STV_DEFAULT"
_Z6anglesPVfS0_S0_S0_iiiiPVi:
.text._Z6anglesPVfS0_S0_S0_iiiiPVi:
[----:B------:R-:W0:Y:S01]  /*0000*/  LDC R1, c[0x0][0x37c] ;  /* 0x0000df00ff017b82 */ /* 0x000e220000000800 */
[----:B------:R-:W1:Y:S01]  /*0010*/  S2R R12, SR_TID.X ;  /* 0x00000000000c7919 */ /* 0x000e620000002100 */
[----:B------:R-:W-:Y:S01]  /*0020*/  BSSY.RECONVERGENT B0, `(.L_x_0) ;  /* 0x0000030000007945 */ /* 0x000fe20003800200 */
[----:B0-----:R-:W-:Y:S01]  /*0030*/  VIADD R1, R1, 0xffffffe0 ;  /* 0xffffffe001017836 */ /* 0x001fe20000000000 */
[----:B-1----:R-:W-:-:S13]  /*0040*/  ISETP.NE.AND P0, PT, R12, RZ, PT ;  /* 0x000000ff0c00720c */ /* 0x002fda0003f05270 */
[----:B------:R-:W-:Y:S05]  /*0050*/  @P0 BRA `(.L_x_1) ;  /* 0x0000000000b00947 */ /* 0x000fea0003800000 */
[----:B------:R-:W0:Y:S01]  /*0060*/  S2UR UR5, SR_CgaCtaId ;  /* 0x00000000000579c3 */ /* 0x000e220000008800 */
[----:B------:R-:W-:Y:S02]  /*0070*/  UMOV UR4, 0x400 ;  /* 0x0000040000047882 */ /* 0x000fe40000000000 */
[----:B0-----:R-:W-:-:S03]  /*0080*/  ULEA UR5, UR5, UR4, 0x18 ;  /* 0x0000000405057291 */ /* 0x001fc6000f8ec0ff */
[----:B------:R-:W-:-:S09]  /*0090*/  UMOV UR4, URZ ;  /* 0x000000ff00047c82 */ /* 0x000fd20008000000 */
.L_x_2:
[----:B------:R-:W-:Y:S02]  /*00a0*/  ULEA UR6, UR4, UR5, 0x2 ;  /* 0x0000000504067291 */ /* 0x000fe4000f8e10ff */
[----:B------:R-:W-:-:S04]  /*00b0*/  UIADD3 UR4, UPT, UPT, UR4, 0x90, URZ ;  /* 0x0000009004047890 */ /* 0x000fc8000fffe0ff */
[----:B------:R-:W-:-:S03]  /*00c0*/  UISETP.NE.AND UP0, UPT, UR4, 0x2d0, UPT ;  /* 0x000002d00400788c */ /* 0x000fc6000bf05270 */
[----:B------:R-:W-:Y:S04]  /*00d0*/  STS.128 [UR6], RZ ;  /* 0x000000ffff007988 */ /* 0x000fe80008000c06 */
[----:B------:R-:W-:Y:S04]  /*00e0*/  STS.128 [UR6+0x10], RZ ;  /* 0x000010ffff007988 */ /* 0x000fe80008000c06 */
        /* <DEDUP_REMOVED lines=33> */
[----:B------:R-:W-:Y:S01]  /*0300*/  STS.128 [UR6+0x230], RZ ;  /* 0x000230ffff007988 */ /* 0x000fe20008000c06 */
[----:B------:R-:W-:Y:S05]  /*0310*/  BRA.U UP0, `(.L_x_2) ;  /* 0xfffffffd00607547 */ /* 0x000fea000b83ffff */
.L_x_1:
[----:B------:R-:W-:Y:S05]  /*0320*/  BSYNC.RECONVERGENT B0 ;  /* 0x0000000000007941 */ /* 0x000fea0003800200 */
.L_x_0:
[----:B------:R-:W0:Y:S01]  /*0330*/  LDCU UR6, c[0x0][0x3ac] ;  /* 0x00007580ff0677ac */ /* 0x000e220008000800 */
[----:B------:R-:W1:Y:S01]  /*0340*/  LDCU.64 UR8, c[0x0][0x358] ;  /* 0x00006b00ff0877ac */ /* 0x000e620008000a00 */
[----:B0-----:R-:W-:Y:S01]  /*0350*/  UISETP.GE.AND UP0, UPT, UR6, 0x1, UPT ;  /* 0x000000010600788c */ /* 0x001fe2000bf06270 */
[----:B------:R-:W-:Y:S08]  /*0360*/  BAR.SYNC.DEFER_BLOCKING 0x0 ;  /* 0x0000000000007b1d */ /* 0x000ff00000010000 */
[----:B-1----:R-:W-:Y:S05]  /*0370*/  BRA.U !UP0, `(.L_x_3) ;  /* 0x0000001d08287547 */ /* 0x002fea000b800000 */
[----:B------:R-:W0:Y:S01]  /*0380*/  S2R R3, SR_CTAID.X ;  /* 0x0000000000037919 */ /* 0x000e220000002500 */
[----:B------:R-:W0:Y:S01]  /*0390*/  LDCU UR4, c[0x0][0x360] ;  /* 0x00006c00ff0477ac */ /* 0x000e220008000800 */
[----:B------:R-:W1:Y:S01]  /*03a0*/  LDC.64 R6, c[0x0][0x388] ;  /* 0x0000e200ff067b82 */ /* 0x000e620000000a00 */
[----:B------:R-:W2:Y:S01]  /*03b0*/  LDCU.64 UR10, c[0x0][0x3a0] ;  /* 0x00007400ff0a77ac */ /* 0x000ea20008000a00 */
[----:B------:R-:W3:Y:S06]  /*03c0*/  LDCU UR5, c[0x0][0x3a4] ;  /* 0x00007480ff0577ac */ /* 0x000eec0008000800 */
[----:B------:R-:W4:Y:S01]  /*03d0*/  LDC.64 R8, c[0x0][0x380] ;  /* 0x0000e000ff087b82 */ /* 0x000f220000000a00 */
[----:B--2---:R-:W-:Y:S01]  /*03e0*/  UIADD3 UR6, UPT, UPT, UR6, UR11, URZ ;  /* 0x0000000b06067290 */ /* 0x004fe2000fffe0ff */
[----:B---3--:R-:W-:-:S02]  /*03f0*/  IMAD.U32 R13, RZ, RZ, UR5 ;  /* 0x00000005ff0d7e24 */ /* 0x008fc4000f8e00ff */
[----:B0-----:R-:W-:-:S04]  /*0400*/  IMAD R0, R3, UR4, R12 ;  /* 0x0000000403007c24 */ /* 0x001fc8000f8e020c */
[----:B------:R-:W-:-:S04]  /*0410*/  VIADD R3, R0, UR10 ;  /* 0x0000000a00037c36 */ /* 0x000fc80008000000 */
[----:B-1----:R-:W-:-:S04]  /*0420*/  IMAD.WIDE R6, R3, 0x4, R6 ;  /* 0x0000000403067825 */ /* 0x002fc800078e0206 */
[----:B----4-:R-:W-:-:S07]  /*0430*/  IMAD.WIDE R8, R3, 0x4, R8 ;  /* 0x0000000403087825 */ /* 0x010fce00078e0208 */
.L_x_19:
[----:B------:R-:W2:Y:S01]  /*0440*/  LDG.E.STRONG.SYS R15, desc[UR8][R6.64] ;  /* 0x00000008060f7981 */ /* 0x000ea2000c1f5900 */
[----:B------:R-:W-:Y:S01]  /*0450*/  BSSY.RECONVERGENT B0, `(.L_x_4) ;  /* 0x0000040000007945 */ /* 0x000fe20003800200 */
[C---:B--2---:R-:W-:Y:S01]  /*0460*/  FMUL R0, R15.reuse, 0.63661974668502807617 ;  /* 0x3f22f9830f007820 */ /* 0x044fe20000400000 */
[----:B------:R-:W-:-:S05]  /*0470*/  FSETP.GE.AND P0, PT, |R15|, 105615, PT ;  /* 0x47ce47800f00780b */ /* 0x000fca0003f06200 */
[----:B0-----:R-:W0:Y:S02]  /*0480*/  F2I.NTZ R0, R0 ;  /* 0x0000000000007305 */ /* 0x001e240000203100 */
[----:B0-----:R-:W-:-:S05]  /*0490*/  I2FP.F32.S32 R2, R0 ;  /* 0x0000000000027245 */ /* 0x001fca0000201400 */
[----:B------:R-:W-:-:S04]  /*04a0*/  FFMA R3, R2, -1.5707962512969970703, R15 ;  /* 0xbfc90fda02037823 */ /* 0x000fc8000000000f */
[----:B------:R-:W-:-:S04]  /*04b0*/  FFMA R3, R2, -7.5497894158615963534e-08, R3 ;  /* 0xb3a2216802037823 */ /* 0x000fc80000000003 */
[----:B------:R-:W-:Y:S01]  /*04c0*/  FFMA R2, R2, -5.3903029534742383927e-15, R3 ;  /* 0xa7c234c502027823 */ /* 0x000fe20000000003 */
[----:B------:R-:W-:Y:S06]  /*04d0*/  @!P0 BRA `(.L_x_5) ;  /* 0x0000000000dc8947 */ /* 0x000fec0003800000 */
[----:B------:R-:W-:-:S13]  /*04e0*/  FSETP.NEU.AND P0, PT, |R15|, +INF , PT ;  /* 0x7f8000000f00780b */ /* 0x000fda0003f0d200 */
[----:B------:R-:W-:Y:S01]  /*04f0*/  @!P0 FMUL R2, RZ, R15 ;  /* 0x0000000fff028220 */ /* 0x000fe20000400000 */
[----:B------:R-:W-:Y:S01]  /*0500*/  @!P0 IMAD.MOV.U32 R0, RZ, RZ, RZ ;  /* 0x000000ffff008224 */ /* 0x000fe200078e00ff */
[----:B------:R-:W-:Y:S06]  /*0510*/  @!P0 BRA `(.L_x_5) ;  /* 0x0000000000cc8947 */ /* 0x000fec0003800000 */
[----:B------:R-:W-:Y:S01]  /*0520*/  IMAD.SHL.U32 R2, R15, 0x100, RZ ;  /* 0x000001000f027824 */ /* 0x000fe200078e00ff */
[----:B------:R-:W0:Y:S01]  /*0530*/  LDCU.64 UR10, c[0x4][URZ] ;  /* 0x01000000ff0a77ac */ /* 0x000e220008000a00 */
[----:B------:R-:W-:Y:S02]  /*0540*/  IMAD.MOV.U32 R4, RZ, RZ, RZ ;  /* 0x000000ffff047224 */ /* 0x000fe400078e00ff */
[----:B------:R-:W-:Y:S01]  /*0550*/  IMAD.MOV.U32 R0, RZ, RZ, R1 ;  /* 0x000000ffff007224 */ /* 0x000fe200078e0001 */
[----:B------:R-:W-:Y:S01]  /*0560*/  LOP3.LUT R5, R2, 0x80000000, RZ, 0xfc, !PT ;  /* 0x8000000002057812 */ /* 0x000fe200078efcff */
[----:B------:R-:W-:Y:S01]  /*0570*/  UMOV UR5, URZ ;  /* 0x000000ff00057c82 */ /* 0x000fe20008000000 */
[----:B------:R-:W-:-:S05]  /*0580*/  UMOV UR4, URZ ;  /* 0x000000ff00047c82 */ /* 0x000fca0008000000 */
.L_x_6:
[----:B0-----:R-:W-:Y:S02]  /*0590*/  IMAD.U32 R10, RZ, RZ, UR10 ;  /* 0x0000000aff0a7e24 */ /* 0x001fe4000f8e00ff */
[----:B------:R-:W-:-:S05]  /*05a0*/  IMAD.U32 R11, RZ, RZ, UR11 ;  /* 0x0000000bff0b7e24 */ /* 0x000fca000f8e00ff */
[----:B------:R-:W2:Y:S01]  /*05b0*/  LDG.E.CONSTANT R2, desc[UR8][R10.64] ;  /* 0x000000080a027981 */ /* 0x000ea2000c1e9900 */
[----:B------:R-:W-:Y:S02]  /*05c0*/  UIADD3 UR10, UP0, UPT, UR10, 0x4, URZ ;  /* 0x000000040a0a7890 */ /* 0x000fe4000ff1e0ff */
[----:B------:R-:W-:Y:S02]  /*05d0*/  UIADD3 UR4, UPT, UPT, UR4, 0x1, URZ ;  /* 0x0000000104047890 */ /* 0x000fe4000fffe0ff */
[----:B------:R-:W-:Y:S02]  /*05e0*/  UIADD3.X UR11, UPT, UPT, URZ, UR11, URZ, UP0, !UPT ;  /* 0x0000000bff0b7290 */ /* 0x000fe400087fe4ff */
[----:B------:R-:W-:Y:S01]  /*05f0*/  UISETP.NE.AND UP0, UPT, UR4, 0x6, UPT ;  /* 0x000000060400788c */ /* 0x000fe2000bf05270 */
[----:B--2---:R-:W-:-:S03]  /*0600*/  IMAD.WIDE.U32 R2, R2, R5, RZ ;  /* 0x0000000502027225 */ /* 0x004fc600078e00ff */
[----:B------:R-:W-:-:S04]  /*0610*/  IADD3 R17, P0, PT, R2, R4, RZ ;  /* 0x0000000402117210 */ /* 0x000fc80007f1e0ff */
[----:B------:R-:W-:Y:S01]  /*0620*/  IADD3.X R4, PT, PT, R3, UR5, RZ, P0, !PT ;  /* 0x0000000503047c10 */ /* 0x000fe200087fe4ff */
[----:B------:R0:W-:Y:S02]  /*0630*/  STL [R0], R17 ;  /* 0x0000001100007387 */ /* 0x0001e40000100800 */
[----:B0-----:R-:W-:Y:S01]  /*0640*/  VIADD R0, R0, 0x4 ;  /* 0x0000000400007836 */ /* 0x001fe20000000000 */
[----:B------:R-:W-:Y:S06]  /*0650*/  BRA.U UP0, `(.L_x_6) ;  /* 0xfffffffd00cc7547 */ /* 0x000fec000b83ffff */
[----:B------:R-:W-:Y:S01]  /*0660*/  SHF.R.U32.HI R10, RZ, 0x17, R15 ;  /* 0x00000017ff0a7819 */ /* 0x000fe2000001160f */
[----:B------:R0:W-:Y:S03]  /*0670*/  STL [R1+0x18], R4 ;  /* 0x0000180401007387 */ /* 0x0001e60000100800 */
[C---:B------:R-:W-:Y:S02]  /*0680*/  LOP3.LUT R0, R10.reuse, 0xe0, RZ, 0xc0, !PT ;  /* 0x000000e00a007812 */ /* 0x040fe400078ec0ff */
[----:B------:R-:W-:-:S03]  /*0690*/  LOP3.LUT P0, RZ, R10, 0x1f, RZ, 0xc0, !PT ;  /* 0x0000001f0aff7812 */ /* 0x000fc6000780c0ff */
[----:B------:R-:W-:-:S05]  /*06a0*/  VIADD R0, R0, 0xffffff80 ;  /* 0xffffff8000007836 */ /* 0x000fca0000000000 */
[----:B------:R-:W-:-:S05]  /*06b0*/  SHF.R.U32.HI R0, RZ, 0x5, R0 ;  /* 0x00000005ff007819 */ /* 0x000fca0000011600 */
[----:B------:R-:W-:-:S05]  /*06c0*/  IMAD R14, R0, -0x4, R1 ;  /* 0xfffffffc000e7824 */ /* 0x000fca00078e0201 */
[----:B------:R-:W2:Y:S04]  /*06d0*/  LDL R3, [R14+0x18] ;  /* 0x000018000e037983 */ /* 0x000ea80000100800 */
[----:B------:R-:W2:Y:S04]  /*06e0*/  LDL R2, [R14+0x14] ;  /* 0x000014000e027983 */ /* 0x000ea80000100800 */
[----:B------:R-:W3:Y:S01]  /*06f0*/  @P0 LDL R5, [R14+0x10] ;  /* 0x000010000e050983 */ /* 0x000ee20000100800 */
[----:B------:R-:W-:Y:S01]  /*0700*/  LOP3.LUT R0, R10, 0x1f, RZ, 0xc0, !PT ;  /* 0x0000001f0a007812 */ /* 0x000fe200078ec0ff */
[----:B------:R-:W-:Y:S01]  /*0710*/  UMOV UR4, 0x54442d19 ;  /* 0x54442d1900047882 */ /* 0x000fe20000000000 */
[----:B------:R-:W-:-:S02]  /*0720*/  UMOV UR5, 0x3bf921fb ;  /* 0x3bf921fb00057882 */ /* 0x000fc40000000000 */
[-C--:B--2---:R-:W-:Y:S02]  /*0730*/  @P0 SHF.L.W.U32.HI R3, R2, R0.reuse, R3 ;  /* 0x0000000002030219 */ /* 0x084fe40000010e03 */
[----:B---3--:R-:W-:Y:S02]  /*0740*/  @P0 SHF.L.W.U32.HI R2, R5, R0, R2 ;  /* 0x0000000005020219 */ /* 0x008fe40000010e02 */
[----:B------:R-:W-:Y:S02]  /*0750*/  ISETP.GE.AND P0, PT, R15, RZ, PT ;  /* 0x000000ff0f00720c */ /* 0x000fe40003f06270 */
[C-C-:B------:R-:W-:Y:S01]  /*0760*/  SHF.L.W.U32.HI R0, R2.reuse, 0x2, R3.reuse ;  /* 0x0000000202007819 */ /* 0x140fe20000010e03 */
[----:B------:R-:W-:Y:S01]  /*0770*/  IMAD.SHL.U32 R2, R2, 0x4, RZ ;  /* 0x0000000402027824 */ /* 0x000fe200078e00ff */
[----:B------:R-:W-:Y:S02]  /*0780*/  SHF.R.U32.HI R3, RZ, 0x1e, R3 ;  /* 0x0000001eff037819 */ /* 0x000fe40000011603 */
[----:B------:R-:W-:-:S02]  /*0790*/  SHF.R.S32.HI R5, RZ, 0x1f, R0 ;  /* 0x0000001fff057819 */ /* 0x000fc40000011400 */
[C---:B------:R-:W-:Y:S02]  /*07a0*/  LOP3.LUT R15, R0.reuse, R15, RZ, 0x3c, !PT ;  /* 0x0000000f000f7212 */ /* 0x040fe400078e3cff */
[C---:B------:R-:W-:Y:S02]  /*07b0*/  LOP3.LUT R10, R5.reuse, R2, RZ, 0x3c, !PT ;  /* 0x00000002050a7212 */ /* 0x040fe400078e3cff */
[----:B------:R-:W-:Y:S02]  /*07c0*/  LOP3.LUT R11, R5, R0, RZ, 0x3c, !PT ;  /* 0x00000000050b7212 */ /* 0x000fe400078e3cff */
[----:B------:R-:W-:Y:S02]  /*07d0*/  LEA.HI R0, R0, R3, RZ, 0x1 ;  /* 0x0000000300007211 */ /* 0x000fe400078f08ff */
[----:B------:R-:W-:Y:S02]  /*07e0*/  ISETP.GE.AND P1, PT, R15, RZ, PT ;  /* 0x000000ff0f00720c */ /* 0x000fe40003f26270 */
[----:B------:R-:W0:Y:S01]  /*07f0*/  I2F.F64.S64 R10, R10 ;  /* 0x0000000a000a7312 */ /* 0x000e220000301c00 */
[----:B------:R-:W-:-:S04]  /*0800*/  IMAD.MOV R2, RZ, RZ, -R0 ;  /* 0x000000ffff027224 */ /* 0x000fc800078e0a00 */
[----:B------:R-:W-:Y:S01]  /*0810*/  @!P0 IMAD.MOV.U32 R0, RZ, RZ, R2 ;  /* 0x000000ffff008224 */ /* 0x000fe200078e0002 */
[----:B0-----:R-:W-:-:S10]  /*0820*/  DMUL R4, R10, UR4 ;  /* 0x000000040a047c28 */ /* 0x001fd40008000000 */
[----:B------:R-:W0:Y:S02]  /*0830*/  F2F.F32.F64 R4, R4 ;  /* 0x0000000400047310 */ /* 0x000e240000301000 */
[----:B0-----:R-:W-:-:S07]  /*0840*/  FSEL R2, -R4, R4, !P1 ;  /* 0x0000000404027208 */ /* 0x001fce0004800100 */
.L_x_5:
[----:B------:R-:W-:Y:S05]  /*0850*/  BSYNC.RECONVERGENT B0 ;  /* 0x0000000000007941 */ /* 0x000fea0003800200 */
.L_x_4:
[----:B------:R-:W0:Y:S02]  /*0860*/  LDC.64 R10, c[0x0][0x398] ;  /* 0x0000e600ff0a7b82 */ /* 0x000e240000000a00 */
[----:B0-----:R-:W-:-:S05]  /*0870*/  IMAD.WIDE R10, R13, 0x4, R10 ;  /* 0x000000040d0a7825 */ /* 0x001fca00078e020a */
[----:B------:R-:W2:Y:S01]  /*0880*/  LDG.E.STRONG.SYS R21, desc[UR8][R10.64] ;  /* 0x000000080a157981 */ /* 0x000ea2000c1f5900 */
[----:B------:R-:W-:Y:S02]  /*0890*/  IMAD.MOV.U32 R14, RZ, RZ, 0x37cbac00 ;  /* 0x37cbac00ff0e7424 */ /* 0x000fe400078e00ff */
[----:B------:R-:W-:Y:S01]  /*08a0*/  FMUL R3, R2, R2 ;  /* 0x0000000202037220 */ /* 0x000fe20000400000 */
[C---:B------:R-:W-:Y:S01]  /*08b0*/  LOP3.LUT R5, R0.reuse, 0x1, RZ, 0xc0, !PT ;  /* 0x0000000100057812 */ /* 0x040fe200078ec0ff */
[----:B------:R-:W-:Y:S01]  /*08c0*/  IMAD.MOV.U32 R15, RZ, RZ, 0x3d2aaabb ;  /* 0x3d2aaabbff0f7424 */ /* 0x000fe200078e00ff */
[----:B------:R-:W-:Y:S01]  /*08d0*/  LOP3.LUT P1, RZ, R0, 0x2, RZ, 0xc0, !PT ;  /* 0x0000000200ff7812 */ /* 0x000fe2000782c0ff */
[----:B------:R-:W-:Y:S01]  /*08e0*/  FFMA R16, R3, R14, -0.0013887860113754868507 ;  /* 0xbab607ed03107423 */ /* 0x000fe2000000000e */
[----:B------:R-:W-:-:S04]  /*08f0*/  ISETP.NE.U32.AND P0, PT, R5, 0x1, PT ;  /* 0x000000010500780c */ /* 0x000fc80003f05070 */
[----:B------:R-:W-:Y:S01]  /*0900*/  FSEL R18, R16, -0.00019574658654164522886, !P0 ;  /* 0xb94d415310127808 */ /* 0x000fe20004000000 */
[----:B------:R-:W-:Y:S01]  /*0910*/  IMAD.MOV.U32 R16, RZ, RZ, 0x3effffff ;  /* 0x3effffffff107424 */ /* 0x000fe200078e00ff */
[----:B------:R-:W-:Y:S02]  /*0920*/  FSEL R20, R15, 0.0083327032625675201416, !P0 ;  /* 0x3c0885e40f147808 */ /* 0x000fe40004000000 */
[----:B------:R-:W-:-:S03]  /*0930*/  FSEL R0, R2, 1, P0 ;  /* 0x3f80000002007808 */ /* 0x000fc60000000000 */
[----:B------:R-:W-:Y:S01]  /*0940*/  FFMA R18, R3, R18, R20 ;  /* 0x0000001203127223 */ /* 0x000fe20000000014 */
[----:B------:R-:W-:-:S05]  /*0950*/  FSEL R20, -R16, -0.16666662693023681641, !P0 ;  /* 0xbe2aaaa810147808 */ /* 0x000fca0004000100 */
[C---:B------:R-:W-:Y:S01]  /*0960*/  FFMA R18, R3.reuse, R18, R20 ;  /* 0x0000001203127223 */ /* 0x040fe20000000014 */
[----:B------:R-:W-:-:S04]  /*0970*/  FFMA R3, R3, R0, RZ ;  /* 0x0000000003037223 */ /* 0x000fc800000000ff */
[----:B------:R-:W-:-:S04]  /*0980*/  FFMA R17, R3, R18, R0 ;  /* 0x0000001203117223 */ /* 0x000fc80000000000 */
[----:B------:R-:W-:Y:S01]  /*0990*/  @P1 FADD R17, RZ, -R17 ;  /* 0x80000011ff111221 */ /* 0x000fe20000000000 */
[C---:B--2---:R-:W-:Y:S01]  /*09a0*/  FMUL R4, R21.reuse, 0.63661974668502807617 ;  /* 0x3f22f98315047820 */ /* 0x044fe20000400000 */
[----:B------:R-:W-:-:S05]  /*09b0*/  FSETP.GE.AND P0, PT, |R21|, 105615, PT ;  /* 0x47ce47801500780b */ /* 0x000fca0003f06200 */
[----:B------:R-:W0:Y:S02]  /*09c0*/  F2I.NTZ R4, R4 ;  /* 0x0000000400047305 */ /* 0x000e240000203100 */
        /* <DEDUP_REMOVED lines=9> */
[----:B------:R-:W0:Y:S01]  /*0a60*/  LDC.64 R2, c[0x4][RZ] ;  /* 0x01000000ff027b82 */ /* 0x000e220000000a00 */
[----:B------:R-:W-:Y:S02]  /*0a70*/  IMAD.SHL.U32 R4, R21, 0x100, RZ ;  /* 0x0000010015047824 */ /* 0x000fe400078e00ff */
[----:B------:R-:W-:Y:S02]  /*0a80*/  IMAD.MOV.U32 R0, RZ, RZ, RZ ;  /* 0x000000ffff007224 */ /* 0x000fe400078e00ff */
[----:B------:R-:W-:Y:S01]  /*0a90*/  IMAD.MOV.U32 R25, RZ, RZ, RZ ;  /* 0x000000ffff197224 */ /* 0x000fe200078e00ff */
[----:B------:R-:W-:Y:S01]  /*0aa0*/  LOP3.LUT R27, R4, 0x80000000, RZ, 0xfc, !PT ;  /* 0x80000000041b7812 */ /* 0x000fe200078efcff */
[----:B------:R-:W-:-:S07]  /*0ab0*/  IMAD.MOV.U32 R20, RZ, RZ, RZ ;  /* 0x000000ffff147224 */ /* 0x000fce00078e00ff */
.L_x_8:
[----:B0-----:R-:W-:-:S05]  /*0ac0*/  IMAD.WIDE.U32 R18, R20, 0x4, R2 ;  /* 0x0000000414127825 */ /* 0x001fca00078e0002 */
[----:B------:R-:W2:Y:S01]  /*0ad0*/  LDG.E.CONSTANT R4, desc[UR8][R18.64] ;  /* 0x0000000812047981 */ /* 0x000ea2000c1e9900 */
[C---:B-1----:R-:W-:Y:S01]  /*0ae0*/  LEA R22, R20.reuse, R1, 0x2 ;  /* 0x0000000114167211 */ /* 0x042fe200078e10ff */
[----:B------:R-:W-:-:S05]  /*0af0*/  VIADD R20, R20, 0x1 ;  /* 0x0000000114147836 */ /* 0x000fca0000000000 */
[----:B------:R-:W-:Y:S01]  /*0b00*/  ISETP.NE.AND P0, PT, R20, 0x6, PT ;  /* 0x000000061400780c */ /* 0x000fe20003f05270 */
[----:B--2---:R-:W-:-:S03]  /*0b10*/  IMAD.WIDE.U32 R4, R4, R27, RZ ;  /* 0x0000001b04047225 */ /* 0x004fc600078e00ff */
[----:B------:R-:W-:-:S05]  /*0b20*/  IADD3 R23, P1, PT, R4, R0, RZ ;  /* 0x0000000004177210 */ /* 0x000fca0007f3e0ff */
[----:B------:R1:W-:Y:S01]  /*0b30*/  STL [R22], R23 ;  /* 0x0000001716007387 */ /* 0x0003e20000100800 */
[----:B------:R-:W-:-:S03]  /*0b40*/  IMAD.X R0, R5, 0x1, R25, P1 ;  /* 0x0000000105007824 */ /* 0x000fc600008e0619 */
[----:B------:R-:W-:Y:S05]  /*0b50*/  @P0 BRA `(.L_x_8) ;  /* 0xfffffffc00d80947 */ /* 0x000fea000383ffff */
        /* <DEDUP_REMOVED lines=16> */
[C---:B------:R-:W-:Y:S01]  /*0c60*/  SHF.L.W.U32.HI R4, R3.reuse, 0x2, R2 ;  /* 0x0000000203047819 */ /* 0x040fe20000010e02 */
[----:B------:R-:W-:-:S03]  /*0c70*/  IMAD.SHL.U32 R3, R3, 0x4, RZ ;  /* 0x0000000403037824 */ /* 0x000fc600078e00ff */
[----:B------:R-:W-:Y:S02]  /*0c80*/  SHF.R.S32.HI R5, RZ, 0x1f, R4 ;  /* 0x0000001fff057819 */ /* 0x000fe40000011404 */
[----:B------:R-:W-:Y:S02]  /*0c90*/  LOP3.LUT R21, R4, R21, RZ, 0x3c, !PT ;  /* 0x0000001504157212 */ /* 0x000fe400078e3cff */
[C---:B------:R-:W-:Y:S02]  /*0ca0*/  LOP3.LUT R18, R5.reuse, R3, RZ, 0x3c, !PT ;  /* 0x0000000305127212 */ /* 0x040fe400078e3cff */
[----:B------:R-:W-:Y:S02]  /*0cb0*/  LOP3.LUT R19, R5, R4, RZ, 0x3c, !PT ;  /* 0x0000000405137212 */ /* 0x000fe400078e3cff */
[----:B------:R-:W-:Y:S02]  /*0cc0*/  SHF.R.U32.HI R3, RZ, 0x1e, R2 ;  /* 0x0000001eff037819 */ /* 0x000fe40000011602 */
[----:B------:R-:W-:-:S02]  /*0cd0*/  ISETP.GE.AND P1, PT, R21, RZ, PT ;  /* 0x000000ff1500720c */ /* 0x000fc40003f26270 */
[----:B------:R-:W1:Y:S01]  /*0ce0*/  I2F.F64.S64 R18, R18 ;  /* 0x0000001200127312 */ /* 0x000e620000301c00 */
[----:B------:R-:W-:-:S05]  /*0cf0*/  LEA.HI R4, R4, R3, RZ, 0x1 ;  /* 0x0000000304047211 */ /* 0x000fca00078f08ff */
[----:B0-----:R-:W-:-:S04]  /*0d00*/  IMAD.MOV R0, RZ, RZ, -R4 ;  /* 0x000000ffff007224 */ /* 0x001fc800078e0a04 */
[----:B------:R-:W-:Y:S01]  /*0d10*/  @!P0 IMAD.MOV.U32 R4, RZ, RZ, R0 ;  /* 0x000000ffff048224 */ /* 0x000fe200078e0000 */
[----:B-1----:R-:W-:-:S10]  /*0d20*/  DMUL R22, R18, UR4 ;  /* 0x0000000412167c28 */ /* 0x002fd40008000000 */
[----:B------:R-:W0:Y:S02]  /*0d30*/  F2F.F32.F64 R22, R22 ;  /* 0x0000001600167310 */ /* 0x000e240000301000 */
[----:B0-----:R-:W-:-:S07]  /*0d40*/  FSEL R0, -R22, R22, !P1 ;  /* 0x0000001616007208 */ /* 0x001fce0004800100 */
.L_x_7:
[----:B------:R-:W2:Y:S01]  /*0d50*/  LDG.E.STRONG.SYS R19, desc[UR8][R6.64] ;  /* 0x0000000806137981 */ /* 0x000ea2000c1f5900 */
[----:B------:R-:W-:Y:S01]  /*0d60*/  LOP3.LUT R2, R4, 0x1, RZ, 0xc0, !PT ;  /* 0x0000000104027812 */ /* 0x000fe200078ec0ff */
[----:B------:R-:W-:Y:S01]  /*0d70*/  FMUL R3, R0, R0 ;  /* 0x0000000000037220 */ /* 0x000fe20000400000 */
[----:B------:R-:W-:Y:S01]  /*0d80*/  LOP3.LUT P1, RZ, R4, 0x2, RZ, 0xc0, !PT ;  /* 0x0000000204ff7812 */ /* 0x000fe2000782c0ff */
[----:B------:R-:W-:Y:S01]  /*0d90*/  BSSY.RECONVERGENT B0, `(.L_x_9) ;  /* 0x0000048000007945 */ /* 0x000fe20003800200 */
[----:B------:R-:W-:Y:S01]  /*0da0*/  ISETP.NE.U32.AND P0, PT, R2, 0x1, PT ;  /* 0x000000010200780c */ /* 0x000fe20003f05070 */
[----:B------:R-:W-:-:S03]  /*0db0*/  FFMA R5, R3, R14, -0.0013887860113754868507 ;  /* 0xbab607ed03057423 */ /* 0x000fc6000000000e */
[----:B------:R-:W-:Y:S02]  /*0dc0*/  FSEL R20, R15, 0.0083327032625675201416, !P0 ;  /* 0x3c0885e40f147808 */ /* 0x000fe40004000000 */
[----:B------:R-:W-:Y:S02]  /*0dd0*/  FSEL R18, R5, -0.00019574658654164522886, !P0 ;  /* 0xb94d415305127808 */ /* 0x000fe40004000000 */
[----:B------:R-:W-:Y:S02]  /*0de0*/  FSEL R4, -R16, -0.16666662693023681641, !P0 ;  /* 0xbe2aaaa810047808 */ /* 0x000fe40004000100 */
[----:B------:R-:W-:Y:S01]  /*0df0*/  FSEL R0, R0, 1, P0 ;  /* 0x3f80000000007808 */ /* 0x000fe20000000000 */
[----:B------:R-:W-:-:S04]  /*0e00*/  FFMA R18, R3, R18, R20 ;  /* 0x0000001203127223 */ /* 0x000fc80000000014 */
[C---:B------:R-:W-:Y:S01]  /*0e10*/  FFMA R4, R3.reuse, R18, R4 ;  /* 0x0000001203047223 */ /* 0x040fe20000000004 */
[----:B------:R-:W-:-:S04]  /*0e20*/  FFMA R3, R3, R0, RZ ;  /* 0x0000000003037223 */ /* 0x000fc800000000ff */
[----:B------:R-:W-:-:S04]  /*0e30*/  FFMA R0, R3, R4, R0 ;  /* 0x0000000403007223 */ /* 0x000fc80000000000 */
[----:B------:R-:W-:-:S04]  /*0e40*/  @P1 FADD R0, RZ, -R0 ;  /* 0x80000000ff001221 */ /* 0x000fc80000000000 */
[----:B------:R-:W-:Y:S01]  /*0e50*/  FMUL R17, R17, R0 ;  /* 0x0000000011117220 */ /* 0x000fe20000400000 */
[C---:B--2---:R-:W-:Y:S01]  /*0e60*/  FMUL R21, R19.reuse, 0.63661974668502807617 ;  /* 0x3f22f98313157820 */ /* 0x044fe20000400000 */
[----:B------:R-:W-:-:S03]  /*0e70*/  FSETP.GE.AND P0, PT, |R19|, 105615, PT ;  /* 0x47ce47801300780b */ /* 0x000fc60003f06200 */
        /* <DEDUP_REMOVED lines=11> */
[----:B------:R-:W-:Y:S01]  /*0f30*/  IMAD.SHL.U32 R4, R19, 0x100, RZ ;  /* 0x0000010013047824 */ /* 0x000fe200078e00ff */
[----:B------:R-:W-:Y:S01]  /*0f40*/  UMOV UR4, URZ ;  /* 0x000000ff00047c82 */ /* 0x000fe20008000000 */
[----:B------:R-:W-:Y:S02]  /*0f50*/  IMAD.MOV.U32 R0, RZ, RZ, RZ ;  /* 0x000000ffff007224 */ /* 0x000fe400078e00ff */
[----:B------:R-:W-:Y:S01]  /*0f60*/  IMAD.MOV.U32 R18, RZ, RZ, RZ ;  /* 0x000000ffff127224 */ /* 0x000fe200078e00ff */
[----:B------:R-:W-:-:S07]  /*0f70*/  LOP3.LUT R23, R4, 0x80000000, RZ, 0xfc, !PT ;  /* 0x8000000004177812 */ /* 0x000fce00078efcff */
.L_x_11:
[----:B0-----:R-:W-:-:S05]  /*0f80*/  IMAD.WIDE.U32 R20, R18, 0x4, R2 ;  /* 0x0000000412147825 */ /* 0x001fca00078e0002 */
[----:B------:R-:W2:Y:S01]  /*0f90*/  LDG.E.CONSTANT R4, desc[UR8][R20.64] ;  /* 0x0000000814047981 */ /* 0x000ea2000c1e9900 */
[C---:B-1----:R-:W-:Y:S02]  /*0fa0*/  IMAD R22, R18.reuse, 0x4, R1 ;  /* 0x0000000412167824 */ /* 0x042fe400078e0201 */
[----:B------:R-:W-:-:S05]  /*0fb0*/  VIADD R18, R18, 0x1 ;  /* 0x0000000112127836 */ /* 0x000fca0000000000 */
[----:B------:R-:W-:Y:S01]  /*0fc0*/  ISETP.NE.AND P0, PT, R18, 0x6, PT ;  /* 0x000000061200780c */ /* 0x000fe20003f05270 */
[----:B--2---:R-:W-:-:S03]  /*0fd0*/  IMAD.WIDE.U32 R4, R4, R23, RZ ;  /* 0x0000001704047225 */ /* 0x004fc600078e00ff */
[----:B------:R-:W-:-:S04]  /*0fe0*/  IADD3 R25, P1, PT, R4, R0, RZ ;  /* 0x0000000004197210 */ /* 0x000fc80007f3e0ff */
[----:B------:R-:W-:Y:S01]  /*0ff0*/  IADD3.X R0, PT, PT, R5, UR4, RZ, P1, !PT ;  /* 0x0000000405007c10 */ /* 0x000fe20008ffe4ff */
[----:B------:R1:W-:Y:S04]  /*1000*/  STL [R22], R25 ;  /* 0x0000001916007387 */ /* 0x0003e80000100800 */
        /* <DEDUP_REMOVED lines=26> */
[----:B------:R-:W2:Y:S01]  /*11b0*/  I2F.F64.S64 R4, R4 ;  /* 0x0000000400047312 */ /* 0x000ea20000301c00 */
[----:B0-----:R-:W-:-:S04]  /*11c0*/  IMAD.MOV R0, RZ, RZ, -R2 ;  /* 0x000000ffff007224 */ /* 0x001fc800078e0a02 */
[----:B------:R-:W-:Y:S01]  /*11d0*/  @!P0 IMAD.MOV.U32 R2, RZ, RZ, R0 ;  /* 0x000000ffff028224 */ /* 0x000fe200078e0000 */
[----:B--2---:R-:W-:-:S10]  /*11e0*/  DMUL R20, R4, UR4 ;  /* 0x0000000404147c28 */ /* 0x004fd40008000000 */
[----:B------:R-:W0:Y:S02]  /*11f0*/  F2F.F32.F64 R20, R20 ;  /* 0x0000001400147310 */ /* 0x000e240000301000 */
[----:B0-----:R-:W-:-:S07]  /*1200*/  FSEL R5, -R20, R20, !P1 ;  /* 0x0000001414057208 */ /* 0x001fce0004800100 */
.L_x_10:
[----:B------:R-:W-:Y:S05]  /*1210*/  BSYNC.RECONVERGENT B0 ;  /* 0x0000000000007941 */ /* 0x000fea0003800200 */
.L_x_9:
[----:B------:R-:W2:Y:S01]  /*1220*/  LDG.E.STRONG.SYS R19, desc[UR8][R10.64] ;  /* 0x000000080a137981 */ /* 0x000ea2000c1f5900 */
[----:B------:R-:W-:Y:S01]  /*1230*/  FMUL R3, R5, R5 ;  /* 0x0000000505037220 */ /* 0x000fe20000400000 */
[C---:B------:R-:W-:Y:S01]  /*1240*/  LOP3.LUT R0, R2.reuse, 0x1, RZ, 0xc0, !PT ;  /* 0x0000000102007812 */ /* 0x040fe200078ec0ff */
[----:B------:R-:W-:Y:S02]  /*1250*/  VIADD R2, R2, 0x1 ;  /* 0x0000000102027836 */ /* 0x000fe40000000000 */
[----:B------:R-:W-:Y:S01]  /*1260*/  FFMA R18, R3, R14, -0.0013887860113754868507 ;  /* 0xbab607ed03127423 */ /* 0x000fe2000000000e */
[----:B------:R-:W-:Y:S02]  /*1270*/  ISETP.NE.U32.AND P0, PT, R0, 0x1, PT ;  /* 0x000000010000780c */ /* 0x000fe40003f05070 */
[----:B------:R-:W-:Y:S02]  /*1280*/  LOP3.LUT P1, RZ, R2, 0x2, RZ, 0xc0, !PT ;  /* 0x0000000202ff7812 */ /* 0x000fe4000782c0ff */
[----:B------:R-:W-:-:S02]  /*1290*/  FSEL R18, R18, -0.00019574658654164522886, P0 ;  /* 0xb94d415312127808 */ /* 0x000fc40000000000 */
[----:B------:R-:W-:Y:S02]  /*12a0*/  FSEL R0, R15, 0.0083327032625675201416, P0 ;  /* 0x3c0885e40f007808 */ /* 0x000fe40000000000 */
[----:B------:R-:W-:-:S03]  /*12b0*/  FSEL R2, -R16, -0.16666662693023681641, P0 ;  /* 0xbe2aaaa810027808 */ /* 0x000fc60000000100 */
[----:B------:R-:W-:Y:S01]  /*12c0*/  FFMA R18, R3, R18, R0 ;  /* 0x0000001203127223 */ /* 0x000fe20000000000 */
[----:B------:R-:W-:-:S03]  /*12d0*/  FSEL R0, R5, 1, !P0 ;  /* 0x3f80000005007808 */ /* 0x000fc60004000000 */
[C---:B------:R-:W-:Y:S02]  /*12e0*/  FFMA R18, R3.reuse, R18, R2 ;  /* 0x0000001203127223 */ /* 0x040fe40000000002 */
        /* <DEDUP_REMOVED lines=13> */
[----:B------:R-:W-:Y:S01]  /*13c0*/  @!P0 MOV R4, RZ ;  /* 0x000000ff00048202 */ /* 0x000fe20000000f00 */
[----:B------:R-:W-:Y:S06]  /*13d0*/  @!P0 BRA `(.L_x_12) ;  /* 0x0000000000bc8947 */ /* 0x000fec0003800000 */
[----:B------:R-:W0:Y:S01]  /*13e0*/  LDC.64 R2, c[0x4][RZ] ;  /* 0x01000000ff027b82 */ /* 0x000e220000000a00 */
[----:B------:R-:W-:Y:S02]  /*13f0*/  IMAD.SHL.U32 R4, R19, 0x100, RZ ;  /* 0x0000010013047824 */ /* 0x000fe400078e00ff */
[----:B------:R-:W-:Y:S02]  /*1400*/  IMAD.MOV.U32 R0, RZ, RZ, RZ ;  /* 0x000000ffff007224 */ /* 0x000fe400078e00ff */
[----:B------:R-:W-:Y:S01]  /*1410*/  IMAD.MOV.U32 R23, RZ, RZ, RZ ;  /* 0x000000ffff177224 */ /* 0x000fe200078e00ff */
[----:B-1----:R-:W-:Y:S01]  /*1420*/  LOP3.LUT R25, R4, 0x80000000, RZ, 0xfc, !PT ;  /* 0x8000000004197812 */ /* 0x002fe200078efcff */
[----:B------:R-:W-:-:S07]  /*1430*/  IMAD.MOV.U32 R20, RZ, RZ, RZ ;  /* 0x000000ffff147224 */ /* 0x000fce00078e00ff */
.L_x_13:
[----:B0-----:R-:W-:-:S05]  /*1440*/  IMAD.WIDE.U32 R10, R20, 0x4, R2 ;  /* 0x00000004140a7825 */ /* 0x001fca00078e0002 */
[----:B-1----:R-:W2:Y:S01]  /*1450*/  LDG.E.CONSTANT R4, desc[UR8][R10.64] ;  /* 0x000000080a047981 */ /* 0x002ea2000c1e9900 */
[C---:B------:R-:W-:Y:S02]  /*1460*/  IMAD R21, R20.reuse, 0x4, R1 ;  /* 0x0000000414157824 */ /* 0x040fe400078e0201 */
        /* <DEDUP_REMOVED lines=16> */
[----:B-1----:R-:W3:Y:S01]  /*1570*/  @P0 LDL R4, [R20+0x10] ;  /* 0x0000100014040983 */ /* 0x002ee20000100800 */
        /* <DEDUP_REMOVED lines=21> */
.L_x_12:
[----:B------:R-:W0:Y:S01]  /*16d0*/  LDC.64 R10, c[0x0][0x390] ;  /* 0x0000e400ff0a7b82 */ /* 0x000e220000000a00 */
[----:B------:R-:W2:Y:S01]  /*16e0*/  LDG.E.STRONG.SYS R19, desc[UR8][R8.64] ;  /* 0x0000000808137981 */ /* 0x000ea2000c1f5900 */
[----:B0-----:R-:W-:-:S06]  /*16f0*/  IMAD.WIDE R10, R13, 0x4, R10 ;  /* 0x000000040d0a7825 */ /* 0x001fcc00078e020a */
[----:B------:R-:W2:Y:S01]  /*1700*/  LDG.E.STRONG.SYS R10, desc[UR8][R10.64] ;  /* 0x000000080a0a7981 */ /* 0x000ea2000c1f5900 */
[----:B------:R-:W-:Y:S01]  /*1710*/  LOP3.LUT R2, R4, 0x1, RZ, 0xc0, !PT ;  /* 0x0000000104027812 */ /* 0x000fe200078ec0ff */
[----:B------:R-:W-:-:S03]  /*1720*/  FMUL R3, R0, R0 ;  /* 0x0000000000037220 */ /* 0x000fc60000400000 */
[----:B------:R-:W-:Y:S01]  /*1730*/  ISETP.NE.U32.AND P0, PT, R2, 0x1, PT ;  /* 0x000000010200780c */ /* 0x000fe20003f05070 */
[----:B------:R-:W-:Y:S01]  /*1740*/  FFMA R5, R3, R14, -0.0013887860113754868507 ;  /* 0xbab607ed03057423 */ /* 0x000fe2000000000e */
[----:B------:R-:W-:Y:S02]  /*1750*/  VIADD R4, R4, 0x1 ;  /* 0x0000000104047836 */ /* 0x000fe40000000000 */
[----:B-1----:R-:W-:Y:S02]  /*1760*/  FSEL R22, R15, 0.0083327032625675201416, P0 ;  /* 0x3c0885e40f167808 */ /* 0x002fe40000000000 */
[----:B------:R-:W-:Y:S02]  /*1770*/  FSEL R20, R5, -0.00019574658654164522886, P0 ;  /* 0xb94d415305147808 */ /* 0x000fe40000000000 */
[----:B------:R-:W-:-:S03]  /*1780*/  FSEL R0, R0, 1, !P0 ;  /* 0x3f80000000007808 */ /* 0x000fc60004000000 */
[----:B------:R-:W-:Y:S01]  /*1790*/  FFMA R20, R3, R20, R22 ;  /* 0x0000001403147223 */ /* 0x000fe20000000016 */
[----:B------:R-:W-:Y:S01]  /*17a0*/  BSSY.RECONVERGENT B0, `(.L_x_14) ;  /* 0x0000044000007945 */ /* 0x000fe20003800200 */
[----:B--2---:R-:W-:-:S04]  /*17b0*/  FMUL R19, R19, -R10 ;  /* 0x8000000a13137220 */ /* 0x004fc80000400000 */
[----:B------:R-:W-:-:S04]  /*17c0*/  FMUL R21, R19, 0.63661974668502807617 ;  /* 0x3f22f98313157820 */ /* 0x000fc80000400000 */
[----:B------:R-:W0:Y:S01]  /*17d0*/  F2I.NTZ R2, R21 ;  /* 0x0000001500027305 */ /* 0x000e220000203100 */
[----:B------:R-:W-:Y:S02]  /*17e0*/  FSEL R10, -R16, -0.16666662693023681641, P0 ;  /* 0xbe2aaaa8100a7808 */ /* 0x000fe40000000100 */
[----:B------:R-:W-:Y:S02]  /*17f0*/  LOP3.LUT P0, RZ, R4, 0x2, RZ, 0xc0, !PT ;  /* 0x0000000204ff7812 */ /* 0x000fe4000780c0ff */
[----:B------:R-:W-:Y:S01]  /*1800*/  FSETP.GE.AND P1, PT, |R19|, 105615, PT ;  /* 0x47ce47801300780b */ /* 0x000fe20003f26200 */
[C---:B------:R-:W-:Y:S01]  /*1810*/  FFMA R10, R3.reuse, R20, R10 ;  /* 0x00000014030a7223 */ /* 0x040fe2000000000a */
[----:B------:R-:W-:Y:S01]  /*1820*/  FFMA R3, R3, R0, RZ ;  /* 0x0000000003037223 */ /* 0x000fe200000000ff */
[----:B0-----:R-:W-:-:S03]  /*1830*/  I2FP.F32.S32 R4, R2 ;  /* 0x0000000200047245 */ /* 0x001fc60000201400 */
[----:B------:R-:W-:Y:S02]  /*1840*/  FFMA R3, R3, R10, R0 ;  /* 0x0000000a03037223 */ /* 0x000fe40000000000 */
[----:B------:R-:W-:-:S03]  /*1850*/  FFMA R5, R4, -1.5707962512969970703, R19 ;  /* 0xbfc90fda04057823 */ /* 0x000fc60000000013 */
[----:B------:R-:W-:Y:S01]  /*1860*/  @P0 FADD R3, RZ, -R3 ;  /* 0x80000003ff030221 */ /* 0x000fe20000000000 */
[----:B------:R-:W-:-:S03]  /*1870*/  FFMA R5, R4, -7.5497894158615963534e-08, R5 ;  /* 0xb3a2216804057823 */ /* 0x000fc60000000005 */
[----:B------:R-:W-:Y:S01]  /*1880*/  FMUL R18, R18, R3 ;  /* 0x0000000312127220 */ /* 0x000fe20000400000 */
        /* <DEDUP_REMOVED lines=12> */
.L_x_16:
[----:B0-----:R-:W-:-:S05]  /*1950*/  IMAD.WIDE.U32 R10, R20, 0x4, R2 ;  /* 0x00000004140a7825 */ /* 0x001fca00078e0002 */
[----:B-1----:R-:W2:Y:S01]  /*1960*/  LDG.E.CONSTANT R4, desc[UR8][R10.64] ;  /* 0x000000080a047981 */ /* 0x002ea2000c1e9900 */
[C---:B------:R-:W-:Y:S01]  /*1970*/  IMAD R21, R20.reuse, 0x4, R1 ;  /* 0x0000000414157824 */ /* 0x040fe200078e0201 */
[----:B------:R-:W-:-:S04]  /*1980*/  IADD3 R20, PT, PT, R20, 0x1, RZ ;  /* 0x0000000114147810 */ /* 0x000fc80007ffe0ff */
        /* <DEDUP_REMOVED lines=37> */
.L_x_15:
[----:B------:R-:W-:Y:S05]  /*1be0*/  BSYNC.RECONVERGENT B0 ;  /* 0x0000000000007941 */ /* 0x000fea0003800200 */
.L_x_14:
[----:B------:R-:W-:Y:S01]  /*1bf0*/  FMUL R3, R0, R0 ;  /* 0x0000000000037220 */ /* 0x000fe20000400000 */
[C---:B------:R-:W-:Y:S01]  /*1c00*/  LOP3.LUT R4, R2.reuse, 0x1, RZ, 0xc0, !PT ;  /* 0x0000000102047812 */ /* 0x040fe200078ec0ff */
[----:B------:R-:W-:Y:S01]  /*1c10*/  VIADD R2, R2, 0x1 ;  /* 0x0000000102027836 */ /* 0x000fe20000000000 */
[----:B------:R-:W-:Y:S01]  /*1c20*/  BSSY.RECONVERGENT B1, `(.L_x_17) ;  /* 0x000001a000017945 */ /* 0x000fe20003800200 */
[----:B------:R-:W-:Y:S01]  /*1c30*/  FFMA R14, R3, R14, -0.0013887860113754868507 ;  /* 0xbab607ed030e7423 */ /* 0x000fe2000000000e */
[----:B------:R-:W-:Y:S02]  /*1c40*/  ISETP.NE.U32.AND P0, PT, R4, 0x1, PT ;  /* 0x000000010400780c */ /* 0x000fe40003f05070 */
[----:B------:R-:W-:Y:S01]  /*1c50*/  LOP3.LUT P1, RZ, R2, 0x2, RZ, 0xc0, !PT ;  /* 0x0000000202ff7812 */ /* 0x000fe2000782c0ff */
[----:B------:R-:W-:Y:S01]  /*1c60*/  IMAD.MOV.U32 R2, RZ, RZ, 0x42640000 ;  /* 0x42640000ff027424 */ /* 0x000fe200078e00ff */
[----:B------:R-:W-:Y:S02]  /*1c70*/  FSEL R4, R15, 0.0083327032625675201416, P0 ;  /* 0x3c0885e40f047808 */ /* 0x000fe40000000000 */
[----:B------:R-:W-:-:S02]  /*1c80*/  FSEL R14, R14, -0.00019574658654164522886, P0 ;  /* 0xb94d41530e0e7808 */ /* 0x000fc40000000000 */
[----:B------:R-:W-:Y:S02]  /*1c90*/  FSEL R0, R0, 1, !P0 ;  /* 0x3f80000000007808 */ /* 0x000fe40004000000 */
[----:B------:R-:W-:Y:S01]  /*1ca0*/  FSEL R11, -R16, -0.16666662693023681641, P0 ;  /* 0xbe2aaaa8100b7808 */ /* 0x000fe20000000100 */
[C---:B------:R-:W-:Y:S02]  /*1cb0*/  FFMA R4, R3.reuse, R14, R4 ;  /* 0x0000000e03047223 */ /* 0x040fe40000000004 */
[C---:B------:R-:W-:Y:S02]  /*1cc0*/  FFMA R5, R3.reuse, R0, RZ ;  /* 0x0000000003057223 */ /* 0x040fe400000000ff */
[----:B------:R-:W-:Y:S01]  /*1cd0*/  FFMA R4, R3, R4, R11 ;  /* 0x0000000403047223 */ /* 0x000fe2000000000b */
[----:B------:R-:W-:-:S03]  /*1ce0*/  IMAD.MOV.U32 R3, RZ, RZ, 0x3c8fb824 ;  /* 0x3c8fb824ff037424 */ /* 0x000fc600078e00ff */
[----:B------:R-:W-:Y:S01]  /*1cf0*/  FFMA R0, R5, R4, R0 ;  /* 0x0000000405007223 */ /* 0x000fe20000000000 */
[----:B------:R-:W-:-:S03]  /*1d00*/  FFMA R2, R3, -R2, 1 ;  /* 0x3f80000003027423 */ /* 0x000fc60000000802 */
[----:B------:R-:W-:Y:S01]  /*1d10*/  @P1 FADD R0, RZ, -R0 ;  /* 0x80000000ff001221 */ /* 0x000fe20000000000 */
[----:B------:R-:W-:-:S03]  /*1d20*/  FFMA R3, R2, R3, 0.017543859779834747314 ;  /* 0x3c8fb82402037423 */ /* 0x000fc60000000003 */
[----:B------:R-:W-:-:S04]  /*1d30*/  FFMA R0, R18, R0, R17 ;  /* 0x0000000012007223 */ /* 0x000fc80000000011 */
[----:B------:R-:W0:Y:S01]  /*1d40*/  FCHK P0, R0, 57 ;  /* 0x4264000000007902 */ /* 0x000e220000000000 */
[----:B------:R-:W-:-:S04]  /*1d50*/  FFMA R2, R0, R3, RZ ;  /* 0x0000000300027223 */ /* 0x000fc800000000ff */
[----:B------:R-:W-:-:S04]  /*1d60*/  FFMA R4, R2, -57, R0 ;  /* 0xc264000002047823 */ /* 0x000fc80000000000 */
[----:B------:R-:W-:Y:S01]  /*1d70*/  FFMA R2, R3, R4, R2 ;  /* 0x0000000403027223 */ /* 0x000fe20000000002 */
[----:B0-----:R-:W-:Y:S06]  /*1d80*/  @!P0 BRA `(.L_x_18) ;  /* 0x00000000000c8947 */ /* 0x001fec0003800000 */
[----:B------:R-:W-:-:S07]  /*1d90*/  MOV R2, 0x1db0 ;  /* 0x00001db000027802 */ /* 0x000fce0000000f00 */
[----:B------:R-:W-:Y:S05]  /*1da0*/  CALL.REL.NOINC `($__internal_0_$__cuda_sm3x_div_rn_noftz_f32_slowpath) ;  /* 0x0000000800847944 */ /* 0x000fea0003c00000 */
[----:B------:R-:W-:-:S07]  /*1db0*/  IMAD.MOV.U32 R2, RZ, RZ, R0 ;  /* 0x000000ffff027224 */ /* 0x000fce00078e0000 */
.L_x_18:
[----:B------:R-:W-:Y:S05]  /*1dc0*/  BSYNC.RECONVERGENT B1 ;  /* 0x0000000000017941 */ /* 0x000fea0003800200 */
.L_x_17:
[----:B------:R-:W-:Y:S01]  /*1dd0*/  IMAD.MOV.U32 R3, RZ, RZ, 0x3f000000 ;  /* 0x3f000000ff037424 */ /* 0x000fe200078e00ff */
[C---:B------:R-:W-:Y:S01]  /*1de0*/  FSETP.NEU.AND P1, PT, |R2|.reuse, 1, PT ;  /* 0x3f8000000200780b */ /* 0x040fe20003f2d200 */
[----:B------:R-:W-:Y:S01]  /*1df0*/  IMAD.MOV.U32 R5, RZ, RZ, 0x3d10ecef ;  /* 0x3d10ecefff057424 */ /* 0x000fe200078e00ff */
[C---:B------:R-:W-:Y:S01]  /*1e00*/  FSETP.GT.AND P0, PT, |R2|.reuse, 0.56000000238418579102, PT ;  /* 0x3f0f5c290200780b */ /* 0x040fe20003f04200 */
[----:B------:R-:W-:Y:S01]  /*1e10*/  FFMA R0, |R2|, -R3, 0.5 ;  /* 0x3f00000002007423 */ /* 0x000fe20000000a03 */
[----:B------:R-:W0:Y:S01]  /*1e20*/  S2UR UR5, SR_CgaCtaId ;  /* 0x00000000000579c3 */ /* 0x000e220000008800 */
[----:B------:R-:W-:Y:S01]  /*1e30*/  UMOV UR4, 0x400 ;  /* 0x0000040000047882 */ /* 0x000fe20000000000 */
[----:B------:R-:W-:Y:S01]  /*1e40*/  VIADD R13, R13, 0x1 ;  /* 0x000000010d0d7836 */ /* 0x000fe20000000000 */
[----:B------:R-:W1:Y:S02]  /*1e50*/  MUFU.RSQ R3, R0 ;  /* 0x0000000000037308 */ /* 0x000e640000001400 */
[----:B-1----:R-:W-:Y:S01]  /*1e60*/  FMUL R4, R0, R3 ;  /* 0x0000000300047220 */ /* 0x002fe20000400000 */
[----:B------:R-:W-:Y:S01]  /*1e70*/  FMUL R3, R3, -0.5 ;  /* 0xbf00000003037820 */ /* 0x000fe20000400000 */
[----:B0-----:R-:W-:-:S03]  /*1e80*/  ULEA UR4, UR5, UR4, 0x18 ;  /* 0x0000000405047291 */ /* 0x001fc6000f8ec0ff */
[----:B------:R-:W-:-:S04]  /*1e90*/  FFMA R3, R4, R3, 0.5 ;  /* 0x3f00000004037423 */ /* 0x000fc80000000003 */
[----:B------:R-:W-:-:S05]  /*1ea0*/  FFMA R3, R4, R3, R4 ;  /* 0x0000000304037223 */ /* 0x000fca0000000004 */
[----:B------:R-:W-:Y:S02]  /*1eb0*/  FSEL R3, R3, RZ, P1 ;  /* 0x000000ff03037208 */ /* 0x000fe40000800000 */
[----:B------:R-:W-:Y:S02]  /*1ec0*/  FSETP.GT.AND P1, PT, R2, 0.56000000238418579102, PT ;  /* 0x3f0f5c290200780b */ /* 0x000fe40003f24000 */
[----:B------:R-:W-:-:S04]  /*1ed0*/  FSEL R3, R3, |R2|, P0 ;  /* 0x4000000203037208 */ /* 0x000fc80000000000 */
[----:B------:R-:W-:-:S05]  /*1ee0*/  LOP3.LUT R3, R3, 0x80000000, R2, 0xb8, !PT ;  /* 0x8000000003037812 */ /* 0x000fca00078eb802 */
[----:B------:R-:W-:-:S04]  /*1ef0*/  FMUL R0, R3, R3 ;  /* 0x0000000303007220 */ /* 0x000fc80000400000 */
[----:B------:R-:W-:-:S04]  /*1f00*/  FFMA R5, R0, R5, 0.016980519518256187439 ;  /* 0x3c8b1abb00057423 */ /* 0x000fc80000000005 */
[----:B------:R-:W-:-:S04]  /*1f10*/  FFMA R5, R0, R5, 0.030762933194637298584 ;  /* 0x3cfc028c00057423 */ /* 0x000fc80000000005 */
[----:B------:R-:W-:-:S04]  /*1f20*/  FFMA R5, R0, R5, 0.044709417968988418579 ;  /* 0x3d37213900057423 */ /* 0x000fc80000000005 */
[----:B------:R-:W-:-:S04]  /*1f30*/  FFMA R5, R0, R5, 0.074989043176174163818 ;  /* 0x3d9993db00057423 */ /* 0x000fc80000000005 */
[----:B------:R-:W-:-:S04]  /*1f40*/  FFMA R5, R0, R5, 0.16666707396507263184 ;  /* 0x3e2aaac600057423 */ /* 0x000fc80000000005 */
[----:B------:R-:W-:-:S04]  /*1f50*/  FMUL R0, R0, R5 ;  /* 0x0000000500007220 */ /* 0x000fc80000400000 */
[----:B------:R-:W-:Y:S01]  /*1f60*/  FFMA R0, R3, R0, R3 ;  /* 0x0000000003007223 */ /* 0x000fe20000000003 */
[----:B------:R-:W-:-:S04]  /*1f70*/  IMAD.MOV.U32 R3, RZ, RZ, 0x3fd774eb ;  /* 0x3fd774ebff037424 */ /* 0x000fc800078e00ff */
[----:B------:R-:W-:-:S05]  /*1f80*/  FSEL R2, R0, -R0, P0 ;  /* 0x8000000000027208 */ /* 0x000fca0000000000 */
[----:B------:R-:W-:-:S04]  /*1f90*/  @!P1 FFMA R0, R3, 0.93318945169448852539, R2 ;  /* 0x3f6ee58103009823 */ /* 0x000fc80000000002 */
[----:B------:R-:W-:Y:S01]  /*1fa0*/  @P0 FADD R0, R0, R0 ;  /* 0x0000000000000221 */ /* 0x000fe20000000000 */
[----:B------:R-:W-:-:S05]  /*1fb0*/  ISETP.GE.AND P0, PT, R13, UR6, PT ;  /* 0x000000060d007c0c */ /* 0x000fca000bf06270 */
[----:B------:R-:W0:Y:S02]  /*1fc0*/  F2I.TRUNC.NTZ R0, R0 ;  /* 0x0000000000007305 */ /* 0x000e24000020f100 */
[----:B0-----:R-:W-:-:S05]  /*1fd0*/  LEA R2, R0, UR4, 0x2 ;  /* 0x0000000400027c11 */ /* 0x001fca000f8e10ff */
[----:B------:R-:W0:Y:S02]  /*1fe0*/  LDS R3, [R2] ;  /* 0x0000000002037984 */ /* 0x000e240000000800 */
[----:B0-----:R-:W-:-:S05]  /*1ff0*/  VIADD R3, R3, 0x1 ;  /* 0x0000000103037836 */ /* 0x001fca0000000000 */
[----:B------:R0:W-:Y:S01]  /*2000*/  STS [R2], R3 ;  /* 0x0000000302007388 */ /* 0x0001e20000000800 */
[----:B------:R-:W-:Y:S05]  /*2010*/  @!P0 BRA `(.L_x_19) ;  /* 0xffffffe400088947 */ /* 0x000fea000383ffff */
.L_x_3:
[----:B------:R-:W-:Y:S01]  /*2020*/  BAR.SYNC.DEFER_BLOCKING 0x0 ;  /* 0x0000000000007b1d */ /* 0x000fe20000010000 */
[----:B------:R-:W-:-:S13]  /*2030*/  ISETP.NE.AND P0, PT, R12, RZ, PT ;  /* 0x000000ff0c00720c */ /* 0x000fda0003f05270 */
[----:B------:R-:W-:Y:S05]  /*2040*/  @P0 EXIT ;  /* 0x000000000000094d */ /* 0x000fea0003800000 */
[----:B------:R-:W1:Y:S01]  /*2050*/  S2UR UR7, SR_CgaCtaId ;  /* 0x00000000000779c3 */ /* 0x000e620000008800 */
[----:B------:R-:W2:Y:S01]  /*2060*/  LDCU.64 UR4, c[0x0][0x3b0] ;  /* 0x00007600ff0477ac */ /* 0x000ea20008000a00 */
[----:B------:R-:W-:Y:S01]  /*2070*/  UMOV UR6, 0x400 ;  /* 0x0000040000067882 */ /* 0x000fe20000000000 */
[----:B--2---:R-:W-:Y:S02]  /*2080*/  UIADD3 UR4, UP0, UPT, UR4, 0x20, URZ ;  /* 0x0000002004047890 */ /* 0x004fe4000ff1e0ff */
[----:B-1----:R-:W-:-:S04]  /*2090*/  ULEA UR7, UR7, UR6, 0x18 ;  /* 0x0000000607077291 */ /* 0x002fc8000f8ec0ff */
[----:B------:R-:W-:Y:S01]  /*20a0*/  IMAD.U32 R0, RZ, RZ, UR4 ;  /* 0x00000004ff007e24 */ /* 0x000fe2000f8e00ff */
[----:B------:R-:W-:Y:S02]  /*20b0*/  UIADD3.X UR6, UPT, UPT, URZ, UR5, URZ, UP0, !UPT ;  /* 0x00000005ff067290 */ /* 0x000fe400087fe4ff */
[----:B------:R-:W-:Y:S01]  /*20c0*/  UIADD3 UR5, UPT, UPT, UR7, 0x20, URZ ;  /* 0x0000002007057890 */ /* 0x000fe2000fffe0ff */
[----:B------:R-:W-:-:S03]  /*20d0*/  UMOV UR4, URZ ;  /* 0x000000ff00047c82 */ /* 0x000fc60008000000 */
[----:B------:R-:W-:-:S08]  /*20e0*/  IMAD.U32 R13, RZ, RZ, UR6 ;  /* 0x00000006ff0d7e24 */ /* 0x000fd0000f8e00ff */
.L_x_20:
[----:B-1----:R-:W1:Y:S01]  /*20f0*/  LDS.128 R4, [UR5+-0x20] ;  /* 0xffffe005ff047984 */ /* 0x002e620008000c00 */
[----:B0-----:R-:W-:Y:S01]  /*2100*/  IMAD.MOV.U32 R2, RZ, RZ, R0 ;  /* 0x000000ffff027224 */ /* 0x001fe200078e0000 */
[----:B------:R-:W-:Y:S01]  /*2110*/  MOV R3, R13 ;  /* 0x0000000d00037202 */ /* 0x000fe20000000f00 */
[----:B------:R-:W-:Y:S01]  /*2120*/  UIADD3 UR4, UPT, UPT, UR4, 0x50, URZ ;  /* 0x0000005004047890 */ /* 0x000fe2000fffe0ff */
[----:B------:R-:W0:Y:S02]  /*2130*/  LDS.128 R8, [UR5+-0x10] ;  /* 0xfffff005ff087984 */ /* 0x000e240008000c00 */
[----:B------:R-:W-:Y:S01]  /*2140*/  IADD3 R0, P0, PT, R2, 0x140, RZ ;  /* 0x0000014002007810 */ /* 0x000fe20007f1e0ff */
[----:B------:R-:W-:Y:S01]  /*2150*/  UISETP.NE.AND UP0, UPT, UR4, 0x2d0, UPT ;  /* 0x000002d00400788c */ /* 0x000fe2000bf05270 */
[----:B------:R-:W2:Y:S04]  /*2160*/  LDS.128 R16, [UR5] ;  /* 0x00000005ff107984 */ /* 0x000ea80008000c00 */
[----:B------:R-:W3:Y:S04]  /*2170*/  LDS.128 R24, [UR5+0x10] ;  /* 0x00001005ff187984 */ /* 0x000ee80008000c00 */
[----:B------:R-:W4:Y:S04]  /*2180*/  LDS.128 R20, [UR5+0x20] ;  /* 0x00002005ff147984 */ /* 0x000f280008000c00 */
[----:B------:R-:W5:Y:S04]  /*2190*/  LDS.128 R12, [UR5+0x30] ;  /* 0x00003005ff0c7984 */ /* 0x000f680008000c00 */
[----:B-1----:R-:W-:Y:S04]  /*21a0*/  STG.E.STRONG.SYS desc[UR8][R2.64+-0x20], R4 ;  /* 0xffffe00402007986 */ /* 0x002fe8000c115908 */
[----:B------:R-:W-:Y:S04]  /*21b0*/  STG.E.STRONG.SYS desc[UR8][R2.64+-0x1c], R5 ;  /* 0xffffe40502007986 */ /* 0x000fe8000c115908 */
[----:B------:R-:W-:Y:S04]  /*21c0*/  STG.E.STRONG.SYS desc[UR8][R2.64+-0x18], R6 ;  /* 0xffffe80602007986 */ /* 0x000fe8000c115908 */
[----:B------:R-:W-:Y:S04]  /*21d0*/  STG.E.STRONG.SYS desc[UR8][R2.64+-0x14], R7 ;  /* 0xffffec0702007986 */ /* 0x000fe8000c115908 */
[----:B0-----:R-:W-:Y:S04]  /*21e0*/  STG.E.STRONG.SYS desc[UR8][R2.64+-0x10], R8 ;  /* 0xfffff00802007986 */ /* 0x001fe8000c115908 */
[----:B------:R-:W0:Y:S04]  /*21f0*/  LDS.128 R4, [UR5+0x40] ;  /* 0x00004005ff047984 */ /* 0x000e280008000c00 */
[----:B------:R-:W-:Y:S04]  /*2200*/  STG.E.STRONG.SYS desc[UR8][R2.64+-0xc], R9 ;  /* 0xfffff40902007986 */ /* 0x000fe8000c115908 */
[----:B------:R-:W-:Y:S04]  /*2210*/  STG.E.STRONG.SYS desc[UR8][R2.64+-0x8], R10 ;  /* 0xfffff80a02007986 */ /* 0x000fe8000c115908 */
[----:B------:R-:W-:Y:S04]  /*2220*/  STG.E.STRONG.SYS desc[UR8][R2.64+-0x4], R11 ;  /* 0xfffffc0b02007986 */ /* 0x000fe8000c115908 */
[----:B------:R-:W1:Y:S04]  /*2230*/  LDS.128 R8, [UR5+0x50] ;  /* 0x00005005ff087984 */ /* 0x000e680008000c00 */
[----:B--2---:R-:W-:Y:S04]  /*2240*/  STG.E.STRONG.SYS desc[UR8][R2.64], R16 ;  /* 0x0000001002007986 */ /* 0x004fe8000c115908 */
[----:B------:R-:W-:Y:S04]  /*2250*/  STG.E.STRONG.SYS desc[UR8][R2.64+0x4], R17 ;  /* 0x0000041102007986 */ /* 0x000fe8000c115908 */
[----:B------:R-:W-:Y:S04]  /*2260*/  STG.E.STRONG.SYS desc[UR8][R2.64+0x8], R18 ;  /* 0x0000081202007986 */ /* 0x000fe8000c115908 */
[----:B------:R-:W-:Y:S04]  /*2270*/  STG.E.STRONG.SYS desc[UR8][R2.64+0xc], R19 ;  /* 0x00000c1302007986 */ /* 0x000fe8000c115908 */
[----:B---3--:R-:W-:Y:S04]  /*2280*/  STG.E.STRONG.SYS desc[UR8][R2.64+0x10], R24 ;  /* 0x0000101802007986 */ /* 0x008fe8000c115908 */
[----:B------:R-:W2:Y:S04]  /*2290*/  LDS.128 R16, [UR5+0x60] ;  /* 0x00006005ff107984 */ /* 0x000ea80008000c00 */
[----:B------:R-:W-:Y:S04]  /*22a0*/  STG.E.STRONG.SYS desc[UR8][R2.64+0x14], R25 ;  /* 0x0000141902007986 */ /* 0x000fe8000c115908 */
[----:B------:R-:W-:Y:S04]  /*22b0*/  STG.E.STRONG.SYS desc[UR8][R2.64+0x18], R26 ;  /* 0x0000181a02007986 */ /* 0x000fe8000c115908 */
[----:B------:R-:W-:Y:S04]  /*22c0*/  STG.E.STRONG.SYS desc[UR8][R2.64+0x1c], R27 ;  /* 0x00001c1b02007986 */ /* 0x000fe8000c115908 */
[----:B----4-:R-:W-:Y:S04]  /*22d0*/  STG.E.STRONG.SYS desc[UR8][R2.64+0x20], R20 ;  /* 0x0000201402007986 */ /* 0x010fe8000c115908 */
[----:B------:R-:W3:Y:S04]  /*22e0*/  LDS.128 R24, [UR5+0x70] ;  /* 0x00007005ff187984 */ /* 0x000ee80008000c00 */
[----:B------:R-:W-:Y:S04]  /*22f0*/  STG.E.STRONG.SYS desc[UR8][R2.64+0x24], R21 ;  /* 0x0000241502007986 */ /* 0x000fe8000c115908 */
[----:B------:R-:W-:Y:S04]  /*2300*/  STG.E.STRONG.SYS desc[UR8][R2.64+0x28], R22 ;  /* 0x0000281602007986 */ /* 0x000fe8000c115908 */
[----:B------:R-:W-:Y:S04]  /*2310*/  STG.E.STRONG.SYS desc[UR8][R2.64+0x2c], R23 ;  /* 0x00002c1702007986 */ /* 0x000fe8000c115908 */
[----:B------:R-:W4:Y:S04]  /*2320*/  LDS.128 R20, [UR5+0x80] ;  /* 0x00008005ff147984 */ /* 0x000f280008000c00 */
[----:B-----5:R-:W-:Y:S04]  /*2330*/  STG.E.STRONG.SYS desc[UR8][R2.64+0x30], R12 ;  /* 0x0000300c02007986 */ /* 0x020fe8000c115908 */
        /* <DEDUP_REMOVED lines=8> */
[----:B-1----:R-:W-:Y:S04]  /*23c0*/  STG.E.STRONG.SYS desc[UR8][R2.64+0x50], R8 ;  /* 0x0000500802007986 */ /* 0x002fe8000c115908 */
[----:B------:R-:W1:Y:S04]  /*23d0*/  LDS.128 R4, [UR5+0xa0] ;  /* 0x0000a005ff047984 */ /* 0x000e680008000c00 */
[----:B------:R-:W-:Y:S04]  /*23e0*/  STG.E.STRONG.SYS desc[UR8][R2.64+0x54], R9 ;  /* 0x0000540902007986 */ /* 0x000fe8000c115908 */
[----:B------:R-:W-:Y:S04]  /*23f0*/  STG.E.STRONG.SYS desc[UR8][R2.64+0x58], R10 ;  /* 0x0000580a02007986 */ /* 0x000fe8000c115908 */
[----:B------:R-:W-:Y:S04]  /*2400*/  STG.E.STRONG.SYS desc[UR8][R2.64+0x5c], R11 ;  /* 0x00005c0b02007986 */ /* 0x000fe8000c115908 */
[----:B------:R-:W5:Y:S04]  /*2410*/  LDS.128 R8, [UR5+0xb0] ;  /* 0x0000b005ff087984 */ /* 0x000f680008000c00 */
[----:B--2---:R-:W-:Y:S04]  /*2420*/  STG.E.STRONG.SYS desc[UR8][R2.64+0x60], R16 ;  /* 0x0000601002007986 */ /* 0x004fe8000c115908 */
[----:B------:R-:W-:Y:S04]  /*2430*/  STG.E.STRONG.SYS desc[UR8][R2.64+0x64], R17 ;  /* 0x0000641102007986 */ /* 0x000fe8000c115908 */
[----:B------:R-:W-:Y:S04]  /*2440*/  STG.E.STRONG.SYS desc[UR8][R2.64+0x68], R18 ;  /* 0x0000681202007986 */ /* 0x000fe8000c115908 */
[----:B------:R-:W-:Y:S04]  /*2450*/  STG.E.STRONG.SYS desc[UR8][R2.64+0x6c], R19 ;  /* 0x00006c1302007986 */ /* 0x000fe8000c115908 */
[----:B---3--:R-:W-:Y:S04]  /*2460*/  STG.E.STRONG.SYS desc[UR8][R2.64+0x70], R24 ;  /* 0x0000701802007986 */ /* 0x008fe8000c115908 */
[----:B------:R-:W-:Y:S04]  /*2470*/  STG.E.STRONG.SYS desc[UR8][R2.64+0x74], R25 ;  /* 0x0000741902007986 */ /* 0x000fe8000c115908 */
[----:B------:R-:W-:Y:S04]  /*2480*/  STG.E.STRONG.SYS desc[UR8][R2.64+0x78], R26 ;  /* 0x0000781a02007986 */ /* 0x000fe8000c115908 */
[----:B------:R-:W-:Y:S04]  /*2490*/  STG.E.STRONG.SYS desc[UR8][R2.64+0x7c], R27 ;  /* 0x00007c1b02007986 */ /* 0x000fe8000c115908 */
[----:B----4-:R-:W-:Y:S04]  /*24a0*/  STG.E.STRONG.SYS desc[UR8][R2.64+0x80], R20 ;  /* 0x0000801402007986 */ /* 0x010fe8000c115908 */
[----:B------:R-:W2:Y:S04]  /*24b0*/  LDS.128 R16, [UR5+0xc0] ;  /* 0x0000c005ff107984 */ /* 0x000ea80008000c00 */
[----:B------:R-:W-:Y:S04]  /*24c0*/  STG.E.STRONG.SYS desc[UR8][R2.64+0x84], R21 ;  /* 0x0000841502007986 */ /* 0x000fe8000c115908 */
[----:B------:R-:W-:Y:S04]  /*24d0*/  STG.E.STRONG.SYS desc[UR8][R2.64+0x88], R22 ;  /* 0x0000881602007986 */ /* 0x000fe8000c115908 */
[----:B------:R-:W-:Y:S04]  /*24e0*/  STG.E.STRONG.SYS desc[UR8][R2.64+0x8c], R23 ;  /* 0x00008c1702007986 */ /* 0x000fe8000c115908 */
[----:B------:R-:W3:Y:S04]  /*24f0*/  LDS.128 R20, [UR5+0xd0] ;  /* 0x0000d005ff147984 */ /* 0x000ee80008000c00 */
        /* <DEDUP_REMOVED lines=10> */
[----:B-----5:R-:W-:Y:S04]  /*25a0*/  STG.E.STRONG.SYS desc[UR8][R2.64+0xb0], R8 ;  /* 0x0000b00802007986 */ /* 0x020fe8000c115908 */
[----:B------:R-:W4:Y:S04]  /*25b0*/  LDS.128 R4, [UR5+0x100] ;  /* 0x00010005ff047984 */ /* 0x000f280008000c00 */
[----:B------:R-:W-:Y:S04]  /*25c0*/  STG.E.STRONG.SYS desc[UR8][R2.64+0xb4], R9 ;  /* 0x0000b40902007986 */ /* 0x000fe8000c115908 */
[----:B------:R-:W-:Y:S04]  /*25d0*/  STG.E.STRONG.SYS desc[UR8][R2.64+0xb8], R10 ;  /* 0x0000b80a02007986 */ /* 0x000fe8000c115908 */
[----:B------:R-:W-:Y:S04]  /*25e0*/  STG.E.STRONG.SYS desc[UR8][R2.64+0xbc], R11 ;  /* 0x0000bc0b02007986 */ /* 0x000fe8000c115908 */
[----:B------:R-:W5:Y:S01]  /*25f0*/  LDS.128 R8, [UR5+0x110] ;  /* 0x00011005ff087984 */ /* 0x000f620008000c00 */
[----:B------:R-:W-:-:S03]  /*2600*/  UIADD3 UR5, UPT, UPT, UR5, 0x140, URZ ;  /* 0x0000014005057890 */ /* 0x000fc6000fffe0ff */
        /* <DEDUP_REMOVED lines=8> */
[----:B0-----:R-:W-:Y:S04]  /*2690*/  STG.E.STRONG.SYS desc[UR8][R2.64+0xe0], R24 ;  /* 0x0000e01802007986 */ /* 0x001fe8000c115908 */
[----:B------:R-:W-:Y:S04]  /*26a0*/  STG.E.STRONG.SYS desc[UR8][R2.64+0xe4], R25 ;  /* 0x0000e41902007986 */ /* 0x000fe8000c115908 */
[----:B------:R-:W-:Y:S04]  /*26b0*/  STG.E.STRONG.SYS desc[UR8][R2.64+0xe8], R26 ;  /* 0x0000e81a02007986 */ /* 0x000fe8000c115908 */
[----:B------:R-:W-:Y:S04]  /*26c0*/  STG.E.STRONG.SYS desc[UR8][R2.64+0xec], R27 ;  /* 0x0000ec1b02007986 */ /* 0x000fe8000c115908 */
[----:B-1----:R-:W-:Y:S04]  /*26d0*/  STG.E.STRONG.SYS desc[UR8][R2.64+0xf0], R12 ;  /* 0x0000f00c02007986 */ /* 0x002fe8000c115908 */
[----:B------:R0:W-:Y:S04]  /*26e0*/  STG.E.STRONG.SYS desc[UR8][R2.64+0xf4], R13 ;  /* 0x0000f40d02007986 */ /* 0x0001e8000c115908 */
[----:B------:R1:W-:Y:S04]  /*26f0*/  STG.E.STRONG.SYS desc[UR8][R2.64+0xf8], R14 ;  /* 0x0000f80e02007986 */ /* 0x0003e8000c115908 */
[----:B------:R1:W-:Y:S04]  /*2700*/  STG.E.STRONG.SYS desc[UR8][R2.64+0xfc], R15 ;  /* 0x0000fc0f02007986 */ /* 0x0003e8000c115908 */
[----:B----4-:R1:W-:Y:S01]  /*2710*/  STG.E.STRONG.SYS desc[UR8][R2.64+0x100], R4 ;  /* 0x0001000402007986 */ /* 0x0103e2000c115908 */
[----:B0-----:R-:W-:-:S03]  /*2720*/  IMAD.X R13, RZ, RZ, R3, P0 ;  /* 0x000000ffff0d7224 */ /* 0x001fc600000e0603 */
[----:B------:R1:W-:Y:S04]  /*2730*/  STG.E.STRONG.SYS desc[UR8][R2.64+0x104], R5 ;  /* 0x0001040502007986 */ /* 0x0003e8000c115908 */
[----:B------:R1:W-:Y:S04]  /*2740*/  STG.E.STRONG.SYS desc[UR8][R2.64+0x108], R6 ;  /* 0x0001080602007986 */ /* 0x0003e8000c115908 */
[----:B------:R1:W-:Y:S04]  /*2750*/  STG.E.STRONG.SYS desc[UR8][R2.64+0x10c], R7 ;  /* 0x00010c0702007986 */ /* 0x0003e8000c115908 */
[----:B-----5:R1:W-:Y:S04]  /*2760*/  STG.E.STRONG.SYS desc[UR8][R2.64+0x110], R8 ;  /* 0x0001100802007986 */ /* 0x0203e8000c115908 */
[----:B------:R1:W-:Y:S04]  /*2770*/  STG.E.STRONG.SYS desc[UR8][R2.64+0x114], R9 ;  /* 0x0001140902007986 */ /* 0x0003e8000c115908 */
[----:B------:R1:W-:Y:S04]  /*2780*/  STG.E.STRONG.SYS desc[UR8][R2.64+0x118], R10 ;  /* 0x0001180a02007986 */ /* 0x0003e8000c115908 */
[----:B------:R1:W-:Y:S01]  /*2790*/  STG.E.STRONG.SYS desc[UR8][R2.64+0x11c], R11 ;  /* 0x00011c0b02007986 */ /* 0x0003e2000c115908 */
[----:B------:R-:W-:Y:S05]  /*27a0*/  BRA.U UP0, `(.L_x_20) ;  /* 0xfffffff900507547 */ /* 0x000fea000b83ffff */
[----:B------:R-:W-:Y:S05]  /*27b0*/  EXIT ;  /* 0x000000000000794d */ /* 0x000fea0003800000 */
        .weak           $__internal_0_$__cuda_sm3x_div_rn_noftz_f32_slowpath
        .type           $__internal_0_$__cuda_sm3x_div_rn_noftz_f32_slowpath,@function
        .size           $__internal_0_$__cuda_sm3x_div_rn_noftz_f32_slowpath,(.L_x_34 - $__internal_0_$__cuda_sm3x_div_rn_noftz_f32_slowpath)
$__internal_0_$__cuda_sm3x_div_rn_noftz_f32_slowpath:
[--C-:B------:R-:W-:Y:S01]  /*27c0*/  SHF.R.U32.HI R3, RZ, 0x17, R0.reuse ;  /* 0x00000017ff037819 */ /* 0x100fe20000011600 */
[----:B------:R-:W-:Y:S04]  /*27d0*/  BSSY.RECONVERGENT B0, `(.L_x_21) ;  /* 0x000005c000007945 */ /* 0x000fe80003800200 */
[----:B------:R-:W-:Y:S01]  /*27e0*/  BSSY.RELIABLE B2, `(.L_x_22) ;  /* 0x000001a000027945 */ /* 0x000fe20003800100 */
[----:B------:R-:W-:Y:S01]  /*27f0*/  LOP3.LUT R5, R3, 0xff, RZ, 0xc0, !PT ;  /* 0x000000ff03057812 */ /* 0x000fe200078ec0ff */
[----:B------:R-:W-:-:S04]  /*2800*/  IMAD.MOV.U32 R3, RZ, RZ, R0 ;  /* 0x000000ffff037224 */ /* 0x000fc800078e0000 */
[----:B------:R-:W-:-:S05]  /*2810*/  VIADD R10, R5, 0xffffffff ;  /* 0xffffffff050a7836 */ /* 0x000fca0000000000 */
[----:B------:R-:W-:-:S13]  /*2820*/  ISETP.GT.U32.OR P0, PT, R10, 0xfd, !PT ;  /* 0x000000fd0a00780c */ /* 0x000fda0007f04470 */
[----:B------:R-:W-:Y:S01]  /*2830*/  @!P0 IMAD.MOV.U32 R4, RZ, RZ, RZ ;  /* 0x000000ffff048224 */ /* 0x000fe200078e00ff */
[----:B------:R-:W-:Y:S06]  /*2840*/  @!P0 BRA `(.L_x_23) ;  /* 0x00000000004c8947 */ /* 0x000fec0003800000 */
[----:B------:R-:W-:-:S13]  /*2850*/  FSETP.GTU.FTZ.AND P0, PT, |R0|, +INF , PT ;  /* 0x7f8000000000780b */ /* 0x000fda0003f1c200 */
[----:B------:R-:W-:Y:S05]  /*2860*/  @P0 BREAK.RELIABLE B2 ;  /* 0x0000000000020942 */ /* 0x000fea0003800100 */
[----:B------:R-:W-:Y:S05]  /*2870*/  @P0 BRA `(.L_x_24) ;  /* 0x0000000400400947 */ /* 0x000fea0003800000 */
[----:B------:R-:W-:-:S05]  /*2880*/  IMAD.MOV.U32 R4, RZ, RZ, 0x42640000 ;  /* 0x42640000ff047424 */ /* 0x000fca00078e00ff */
[----:B------:R-:W-:-:S13]  /*2890*/  LOP3.LUT P0, RZ, R4, 0x7fffffff, R3, 0xc8, !PT ;  /* 0x7fffffff04ff7812 */ /* 0x000fda000780c803 */
[----:B------:R-:W-:Y:S05]  /*28a0*/  @!P0 BREAK.RELIABLE B2 ;  /* 0x0000000000028942 */ /* 0x000fea0003800100 */
[----:B------:R-:W-:Y:S05]  /*28b0*/  @!P0 BRA `(.L_x_25) ;  /* 0x0000000400288947 */ /* 0x000fea0003800000 */
[----:B------:R-:W-:-:S13]  /*28c0*/  LOP3.LUT P0, RZ, R3, 0x7fffffff, RZ, 0xc0, !PT ;  /* 0x7fffffff03ff7812 */ /* 0x000fda000780c0ff */
[----:B------:R-:W-:Y:S05]  /*28d0*/  @!P0 BREAK.RELIABLE B2 ;  /* 0x0000000000028942 */ /* 0x000fea0003800100 */
[----:B------:R-:W-:Y:S05]  /*28e0*/  @!P0 BRA `(.L_x_26) ;  /* 0x0000000400148947 */ /* 0x000fea0003800000 */
[----:B------:R-:W-:Y:S02]  /*28f0*/  FSETP.NEU.FTZ.AND P1, PT, |R0|, +INF , PT ;  /* 0x7f8000000000780b */ /* 0x000fe40003f3d200 */
[----:B------:R-:W-:-:S04]  /*2900*/  LOP3.LUT P0, RZ, R4, 0x7fffffff, RZ, 0xc0, !PT ;  /* 0x7fffffff04ff7812 */ /* 0x000fc8000780c0ff */
[----:B------:R-:W-:-:S13]  /*2910*/  PLOP3.LUT P0, PT, P1, P0, PT, 0x2f, 0xf2 ;  /* 0x0000000000f2781c */ /* 0x000fda0000f00577 */
[----:B------:R-:W-:Y:S05]  /*2920*/  @P0 BREAK.RELIABLE B2 ;  /* 0x0000000000020942 */ /* 0x000fea0003800100 */
[----:B------:R-:W-:Y:S05]  /*2930*/  @P0 BRA `(.L_x_27) ;  /* 0x0000000000f40947 */ /* 0x000fea0003800000 */
[----:B------:R-:W-:-:S13]  /*2940*/  ISETP.GE.AND P0, PT, R10, RZ, PT ;  /* 0x000000ff0a00720c */ /* 0x000fda0003f06270 */
[----:B------:R-:W-:Y:S02]  /*2950*/  @P0 IMAD.MOV.U32 R4, RZ, RZ, RZ ;  /* 0x000000ffff040224 */ /* 0x000fe400078e00ff */
[----:B------:R-:W-:Y:S01]  /*2960*/  @!P0 FFMA R3, R0, 1.84467440737095516160e+19, RZ ;  /* 0x5f80000000038823 */ /* 0x000fe200000000ff */
[----:B------:R-:W-:-:S07]  /*2970*/  @!P0 IMAD.MOV.U32 R4, RZ, RZ, -0x40 ;  /* 0xffffffc0ff048424 */ /* 0x000fce00078e00ff */
.L_x_23:
[----:B------:R-:W-:Y:S05]  /*2980*/  BSYNC.RELIABLE B2 ;  /* 0x0000000000027941 */ /* 0x000fea0003800100 */
.L_x_22:
[----:B------:R-:W-:Y:S01]  /*2990*/  UMOV UR4, 0x42640000 ;  /* 0x4264000000047882 */ /* 0x000fe20000000000 */
[----:B------:R-:W-:Y:S01]  /*29a0*/  VIADD R5, R5, 0xffffff81 ;  /* 0xffffff8105057836 */ /* 0x000fe20000000000 */
[----:B------:R-:W-:Y:S01]  /*29b0*/  UIADD3 UR4, UPT, UPT, UR4, -0x2800000, URZ ;  /* 0xfd80000004047890 */ /* 0x000fe2000fffe0ff */
[----:B------:R-:W-:Y:S02]  /*29c0*/  BSSY.RECONVERGENT B2, `(.L_x_28) ;  /* 0x0000033000027945 */ /* 0x000fe40003800200 */
[----:B------:R-:W-:Y:S01]  /*29d0*/  IMAD R0, R5, -0x800000, R3 ;  /* 0xff80000005007824 */ /* 0x000fe200078e0203 */
[----:B------:R-:W-:Y:S02]  /*29e0*/  IADD3 R4, PT, PT, R4, -0x5, R5 ;  /* 0xfffffffb04047810 */ /* 0x000fe40007ffe005 */
[----:B------:R-:W-:-:S03]  /*29f0*/  FADD.FTZ R11, -RZ, -UR4 ;  /* 0x80000004ff0b7e21 */ /* 0x000fc60008010100 */
[----:B------:R-:W0:Y:S02]  /*2a00*/  MUFU.RCP R10, UR4 ;  /* 0x00000004000a7d08 */ /* 0x000e240008001000 */
[----:B0-----:R-:W-:-:S04]  /*2a10*/  FFMA R15, R10, R11, 1 ;  /* 0x3f8000000a0f7423 */ /* 0x001fc8000000000b */
[----:B------:R-:W-:-:S04]  /*2a20*/  FFMA R15, R10, R15, R10 ;  /* 0x0000000f0a0f7223 */ /* 0x000fc8000000000a */
[----:B------:R-:W-:-:S04]  /*2a30*/  FFMA R10, R0, R15, RZ ;  /* 0x0000000f000a7223 */ /* 0x000fc800000000ff */
[----:B------:R-:W-:-:S04]  /*2a40*/  FFMA R3, R11, R10, R0 ;  /* 0x0000000a0b037223 */ /* 0x000fc80000000000 */
[----:B------:R-:W-:-:S04]  /*2a50*/  FFMA R10, R15, R3, R10 ;  /* 0x000000030f0a7223 */ /* 0x000fc8000000000a */
[----:B------:R-:W-:-:S04]  /*2a60*/  FFMA R11, R11, R10, R0 ;  /* 0x0000000a0b0b7223 */ /* 0x000fc80000000000 */
[----:B------:R-:W-:-:S05]  /*2a70*/  FFMA R0, R15, R11, R10 ;  /* 0x0000000b0f007223 */ /* 0x000fca000000000a */
[----:B------:R-:W-:-:S04]  /*2a80*/  SHF.R.U32.HI R3, RZ, 0x17, R0 ;  /* 0x00000017ff037819 */ /* 0x000fc80000011600 */
[----:B------:R-:W-:-:S05]  /*2a90*/  LOP3.LUT R3, R3, 0xff, RZ, 0xc0, !PT ;  /* 0x000000ff03037812 */ /* 0x000fca00078ec0ff */
[----:B------:R-:W-:-:S04]  /*2aa0*/  IMAD.IADD R14, R3, 0x1, R4 ;  /* 0x00000001030e7824 */ /* 0x000fc800078e0204 */
[----:B------:R-:W-:-:S05]  /*2ab0*/  VIADD R3, R14, 0xffffffff ;  /* 0xffffffff0e037836 */ /* 0x000fca0000000000 */
[----:B------:R-:W-:-:S13]  /*2ac0*/  ISETP.GE.U32.AND P0, PT, R3, 0xfe, PT ;  /* 0x000000fe0300780c */ /* 0x000fda0003f06070 */
[----:B------:R-:W-:Y:S05]  /*2ad0*/  @!P0 BRA `(.L_x_29) ;  /* 0x0000000000808947 */ /* 0x000fea0003800000 */
[----:B------:R-:W-:-:S13]  /*2ae0*/  ISETP.GT.AND P0, PT, R14, 0xfe, PT ;  /* 0x000000fe0e00780c */ /* 0x000fda0003f04270 */
[----:B------:R-:W-:Y:S05]  /*2af0*/  @P0 BRA `(.L_x_30) ;  /* 0x00000000006c0947 */ /* 0x000fea0003800000 */
[----:B------:R-:W-:-:S13]  /*2b00*/  ISETP.GE.AND P0, PT, R14, 0x1, PT ;  /* 0x000000010e00780c */ /* 0x000fda0003f06270 */
[----:B------:R-:W-:Y:S05]  /*2b10*/  @P0 BRA `(.L_x_31) ;  /* 0x0000000000740947 */ /* 0x000fea0003800000 */
[----:B------:R-:W-:Y:S02]  /*2b20*/  ISETP.GE.AND P0, PT, R14, -0x18, PT ;  /* 0xffffffe80e00780c */ /* 0x000fe40003f06270 */
[----:B------:R-:W-:-:S11]  /*2b30*/  LOP3.LUT R0, R0, 0x80000000, RZ, 0xc0, !PT ;  /* 0x8000000000007812 */ /* 0x000fd600078ec0ff */
[----:B------:R-:W-:Y:S05]  /*2b40*/  @!P0 BRA `(.L_x_31) ;  /* 0x0000000000688947 */ /* 0x000fea0003800000 */
[CCC-:B------:R-:W-:Y:S01]  /*2b50*/  FFMA.RZ R3, R15.reuse, R11.reuse, R10.reuse ;  /* 0x0000000b0f037223 */ /* 0x1c0fe2000000c00a */
[-CC-:B------:R-:W-:Y:S01]  /*2b60*/  FFMA.RM R4, R15, R11.reuse, R10.reuse ;  /* 0x0000000b0f047223 */ /* 0x180fe2000000400a */
[C---:B------:R-:W-:Y:S02]  /*2b70*/  ISETP.NE.AND P2, PT, R14.reuse, RZ, PT ;  /* 0x000000ff0e00720c */ /* 0x040fe40003f45270 */
[C---:B------:R-:W-:Y:S02]  /*2b80*/  ISETP.NE.AND P1, PT, R14.reuse, RZ, PT ;  /* 0x000000ff0e00720c */ /* 0x040fe40003f25270 */
[----:B------:R-:W-:Y:S01]  /*2b90*/  LOP3.LUT R5, R3, 0x7fffff, RZ, 0xc0, !PT ;  /* 0x007fffff03057812 */ /* 0x000fe200078ec0ff */
[----:B------:R-:W-:Y:S01]  /*2ba0*/  FFMA.RP R3, R15, R11, R10 ;  /* 0x0000000b0f037223 */ /* 0x000fe2000000800a */
[----:B------:R-:W-:Y:S02]  /*2bb0*/  VIADD R10, R14, 0x20 ;  /* 0x000000200e0a7836 */ /* 0x000fe40000000000 */
[----:B------:R-:W-:Y:S01]  /*2bc0*/  LOP3.LUT R5, R5, 0x800000, RZ, 0xfc, !PT ;  /* 0x0080000005057812 */ /* 0x000fe200078efcff */
[----:B------:R-:W-:Y:S01]  /*2bd0*/  IMAD.MOV R11, RZ, RZ, -R14 ;  /* 0x000000ffff0b7224 */ /* 0x000fe200078e0a0e */
[----:B------:R-:W-:-:S02]  /*2be0*/  FSETP.NEU.FTZ.AND P0, PT, R3, R4, PT ;  /* 0x000000040300720b */ /* 0x000fc40003f1d000 */
[----:B------:R-:W-:Y:S02]  /*2bf0*/  SHF.L.U32 R10, R5, R10, RZ ;  /* 0x0000000a050a7219 */ /* 0x000fe400000006ff */
[----:B------:R-:W-:Y:S02]  /*2c00*/  SEL R4, R11, RZ, P2 ;  /* 0x000000ff0b047207 */ /* 0x000fe40001000000 */
[----:B------:R-:W-:Y:S02]  /*2c10*/  ISETP.NE.AND P1, PT, R10, RZ, P1 ;  /* 0x000000ff0a00720c */ /* 0x000fe40000f25270 */
[----:B------:R-:W-:Y:S02]  /*2c20*/  SHF.R.U32.HI R4, RZ, R4, R5 ;  /* 0x00000004ff047219 */ /* 0x000fe40000011605 */
[----:B------:R-:W-:Y:S02]  /*2c30*/  PLOP3.LUT P0, PT, P0, P1, PT, 0xf8, 0x8f ;  /* 0x00000000008f781c */ /* 0x000fe40000703f70 */
[----:B------:R-:W-:-:S02]  /*2c40*/  SHF.R.U32.HI R10, RZ, 0x1, R4 ;  /* 0x00000001ff0a7819 */ /* 0x000fc40000011604 */
[----:B------:R-:W-:-:S04]  /*2c50*/  SEL R3, RZ, 0x1, !P0 ;  /* 0x00000001ff037807 */ /* 0x000fc80004000000 */
[----:B------:R-:W-:-:S04]  /*2c60*/  LOP3.LUT R3, R3, 0x1, R10, 0xf8, !PT ;  /* 0x0000000103037812 */ /* 0x000fc800078ef80a */
[----:B------:R-:W-:-:S05]  /*2c70*/  LOP3.LUT R3, R3, R4, RZ, 0xc0, !PT ;  /* 0x0000000403037212 */ /* 0x000fca00078ec0ff */
[----:B------:R-:W-:-:S05]  /*2c80*/  IMAD.IADD R3, R10, 0x1, R3 ;  /* 0x000000010a037824 */ /* 0x000fca00078e0203 */
[----:B------:R-:W-:Y:S01]  /*2c90*/  LOP3.LUT R0, R3, R0, RZ, 0xfc, !PT ;  /* 0x0000000003007212 */ /* 0x000fe200078efcff */
[----:B------:R-:W-:Y:S06]  /*2ca0*/  BRA `(.L_x_31) ;  /* 0x0000000000107947 */ /* 0x000fec0003800000 */
.L_x_30:
[----:B------:R-:W-:-:S04]  /*2cb0*/  LOP3.LUT R0, R0, 0x80000000, RZ, 0xc0, !PT ;  /* 0x8000000000007812 */ /* 0x000fc800078ec0ff */
[----:B------:R-:W-:Y:S01]  /*2cc0*/  LOP3.LUT R0, R0, 0x7f800000, RZ, 0xfc, !PT ;  /* 0x7f80000000007812 */ /* 0x000fe200078efcff */
[----:B------:R-:W-:Y:S06]  /*2cd0*/  BRA `(.L_x_31) ;  /* 0x0000000000047947 */ /* 0x000fec0003800000 */
.L_x_29:
[----:B------:R-:W-:-:S07]  /*2ce0*/  IMAD R0, R4, 0x800000, R0 ;  /* 0x0080000004007824 */ /* 0x000fce00078e0200 */
.L_x_31:
[----:B------:R-:W-:Y:S05]  /*2cf0*/  BSYNC.RECONVERGENT B2 ;  /* 0x0000000000027941 */ /* 0x000fea0003800200 */
.L_x_28:
[----:B------:R-:W-:Y:S05]  /*2d00*/  BRA `(.L_x_32) ;  /* 0x0000000000207947 */ /* 0x000fea0003800000 */
.L_x_27:
[----:B------:R-:W-:-:S04]  /*2d10*/  LOP3.LUT R0, R4, 0x80000000, R3, 0x48, !PT ;  /* 0x8000000004007812 */ /* 0x000fc800078e4803 */
[----:B------:R-:W-:Y:S01]  /*2d20*/  LOP3.LUT R0, R0, 0x7f800000, RZ, 0xfc, !PT ;  /* 0x7f80000000007812 */ /* 0x000fe200078efcff */
[----:B------:R-:W-:Y:S06]  /*2d30*/  BRA `(.L_x_32) ;  /* 0x0000000000147947 */ /* 0x000fec0003800000 */
.L_x_26:
[----:B------:R-:W-:Y:S01]  /*2d40*/  LOP3.LUT R0, R4, 0x80000000, R3, 0x48, !PT ;  /* 0x8000000004007812 */ /* 0x000fe200078e4803 */
[----:B------:R-:W-:Y:S06]  /*2d50*/  BRA `(.L_x_32) ;  /* 0x00000000000c7947 */ /* 0x000fec0003800000 */
.L_x_25:
[----:B------:R-:W0:Y:S01]  /*2d60*/  MUFU.RSQ R0, -QNAN ;  /* 0xffc0000000007908 */ /* 0x000e220000001400 */
[----:B------:R-:W-:Y:S05]  /*2d70*/  BRA `(.L_x_32) ;  /* 0x0000000000047947 */ /* 0x000fea0003800000 */
.L_x_24:
[----:B------:R-:W-:-:S07]  /*2d80*/  FADD.FTZ R0, R0, 57 ;  /* 0x4264000000007421 */ /* 0x000fce0000010000 */
.L_x_32:
[----:B------:R-:W-:Y:S05]  /*2d90*/  BSYNC.RECONVERGENT B0 ;  /* 0x0000000000007941 */ /* 0x000fea0003800200 */
.L_x_21:
[----:B------:R-:W-:-:S04]  /*2da0*/  IMAD.MOV.U32 R3, RZ, RZ, 0x0 ;  /* 0x00000000ff037424 */ /* 0x000fc800078e00ff */
[----:B0-----:R-:W-:Y:S05]  /*2db0*/  RET.REL.NODEC R2 `(_Z6anglesPVfS0_S0_S0_iiiiPVi) ;  /* 0xffffffd002907950 */ /* 0x001fea0003c3ffff */
.L_x_33:
[----:B------:R-:W-:-:S00]  /*2dc0*/  BRA `(.L_x_33) ;  /* 0xfffffffc00fc7947 */ /* 0x000fc0000383ffff */
[----:B------:R-:W-:-:S00]  /*2dd0*/  NOP ;  /* 0x0000000000007918 */ /* 0x000fc00000000000 */
        /* <DEDUP_REMOVED lines=10> */
.L_x_34:


//--------------------- .nv.global.init           --------------------------
	.section	.nv.global.init,"aw",@progbits
	.align	4
.nv.global.init:
	.type		__cudart_i2opi_f,@object
	.size		__cudart_i2opi_f,(.L_0 - __cudart_i2opi_f)
__cudart_i2opi_f:
        /*0000*/ 	.byte	0x41, 0x90, 0x43, 0x3c, 0x99, 0x95, 0x62, 0xdb, 0xc0, 0xdd, 0x34, 0xf5, 0xd1, 0x57, 0x27, 0xfc
        /*0010*/ 	.byte	0x29, 0x15, 0x44, 0x4e, 0x6e, 0x83, 0xf9, 0xa2
.L_0:


//--------------------- .nv.shared._Z6anglesPVfS0_S0_S0_iiiiPVi --------------------------
	.section	.nv.shared._Z6anglesPVfS0_S0_S0_iiiiPVi,"aw",@nobits
	.sectionflags	@""
	.align	4
.nv.shared._Z6anglesPVfS0_S0_S0_iiiiPVi:
	.zero		3904


//--------------------- .nv.shared.reserved.0     --------------------------
	.section	.nv.shared.reserved.0,"aw",@nobits
	.weak		__nv_reservedSMEM_offset_0_alias
	.size		__nv_reservedSMEM_offset_0_alias, 0, 64
	.other		__nv_reservedSMEM_offset_0_alias,@"STO_CUDA_RESERVED_SHARED STV_DEFAULT"
__nv_reservedSMEM_offset_0_alias:
	.zero		0
	.zero		64


//--------------------- .nv.constant0._Z6anglesPVfS0_S0_S0_iiiiPVi --------------------------
	.section	.nv.constant0._Z6anglesPVfS0_S0_S0_iiiiPVi,"a",@progbits
	.sectionflags	@""
	.align	4
.nv.constant0._Z6anglesPVfS0_S0_S0_iiiiPVi:
	.zero		952


//--------------------- SYMBOLS --------------------------

	.type		.nv.reservedSmem.offset0,@object
	.size		.nv.reservedSmem.offset0,0x4
	.type		.nv.reservedSmem.cap,@object
	.size		.nv.reservedSmem.cap,0x4
